	.target	sm_90a

	.elftype	@"ET_EXEC"


//--------------------- .note.nv.tkinfo           --------------------------
	.section	.note.nv.tkinfo,"",@"SHT_NOTE"
	.sectionflags	@"SHF_NOTE_NV_TKINFO"
	.tkinfo
        /*0018*/ 	.word	0x00000002
        /*0030*/ 	.string	""
        /*0030*/ 	.string	"ptxas"
        /*0030*/ 	.string	"Cuda compilation tools, release 13.0, V13.0.88"
        /*0030*/ 	.string	"Build cuda_13.0.r13.0/compiler.36424714_0"
        /*0030*/ 	.string	"-v  -suppress-debug-info  -lineinfo  -arch sm_90a "



//--------------------- .note.nv.cuinfo           --------------------------
	.section	.note.nv.cuinfo,"",@"SHT_NOTE"
	.sectionflags	@"SHF_NOTE_NV_CUINFO"
        /*0018*/ 	.short	0x0002
        /*001a*/ 	.short	0x005a
        /*001c*/ 	.short	0x0082
	.zero		2


//--------------------- .nv.info                  --------------------------
	.section	.nv.info,"",@"SHT_CUDA_INFO"
	.align	4


	//----- nvinfo : EIATTR_REGCOUNT
	.align		4
        /*0000*/ 	.byte	0x04, 0x2f
        /*0002*/ 	.short	(.L_1 - .L_0)
	.align		4
.L_0:
        /*0004*/ 	.word	index@(matmul_kernel)
        /*0008*/ 	.word	0x000000ff


	//----- nvinfo : EIATTR_FRAME_SIZE
	.align		4
.L_1:
        /*000c*/ 	.byte	0x04, 0x11
        /*000e*/ 	.short	(.L_3 - .L_2)
	.align		4
.L_2:
        /*0010*/ 	.word	index@(matmul_kernel)
        /*0014*/ 	.word	0x00000000


	//----- nvinfo : EIATTR_MIN_STACK_SIZE
	.align		4
.L_3:
        /*0018*/ 	.byte	0x04, 0x12
        /*001a*/ 	.short	(.L_5 - .L_4)
	.align		4
.L_4:
        /*001c*/ 	.word	index@(matmul_kernel)
        /*0020*/ 	.word	0x00000000
.L_5:


//--------------------- .nv.compat                --------------------------
	.section	.nv.compat,"",@"SHT_CUDA_COMPAT_INFO"
	.align	4
        /*0000*/ 	.byte	0x02, 0x09, 0x01, 0x00, 0x02, 0x02, 0x04, 0x00, 0x02, 0x05, 0x05, 0x00, 0x03, 0x07, 0x01, 0x01
        /*0010*/ 	.byte	0x02, 0x03, 0x00, 0x00, 0x02, 0x06, 0x01, 0x00, 0x04, 0x0b, 0x08, 0x00, 0x00, 0x00, 0x00, 0x00
        /*0020*/ 	.byte	0x00, 0x00, 0x00, 0x00


//--------------------- .nv.info.matmul_kernel    --------------------------
	.section	.nv.info.matmul_kernel,"",@"SHT_CUDA_INFO"
	.sectionflags	@""
	.align	4


	//----- nvinfo : EIATTR_CUDA_API_VERSION
	.align		4
        /*0000*/ 	.byte	0x04, 0x37
        /*0002*/ 	.short	(.L_7 - .L_6)
.L_6:
        /*0004*/ 	.word	0x00000082


	//----- nvinfo : EIATTR_KPARAM_INFO
	.align		4
.L_7:
        /*0008*/ 	.byte	0x04, 0x17
        /*000a*/ 	.short	(.L_9 - .L_8)
.L_8:
        /*000c*/ 	.word	0x00000000
        /*0010*/ 	.short	0x000d
        /*0012*/ 	.short	0x0048
        /*0014*/ 	.byte	0x00, 0xf4, 0x21, 0x00


	//----- nvinfo : EIATTR_KPARAM_INFO
	.align		4
.L_9:
        /*0018*/ 	.byte	0x04, 0x17
        /*001a*/ 	.short	(.L_11 - .L_10)
.L_10:
        /*001c*/ 	.word	0x00000000
        /*0020*/ 	.short	0x000c
        /*0022*/ 	.short	0x0040
        /*0024*/ 	.byte	0x00, 0xf4, 0x21, 0x00


	//----- nvinfo : EIATTR_KPARAM_INFO
	.align		4
.L_11:
        /*0028*/ 	.byte	0x04, 0x17
        /*002a*/ 	.short	(.L_13 - .L_12)
.L_12:
        /*002c*/ 	.word	0x00000000
        /*0030*/ 	.short	0x000b
        /*0032*/ 	.short	0x0038
        /*0034*/ 	.byte	0x00, 0xf0, 0x11, 0x00


	//----- nvinfo : EIATTR_KPARAM_INFO
	.align		4
.L_13:
        /*0038*/ 	.byte	0x04, 0x17
        /*003a*/ 	.short	(.L_15 - .L_14)
.L_14:
        /*003c*/ 	.word	0x00000000
        /*0040*/ 	.short	0x000a
        /*0042*/ 	.short	0x0034
        /*0044*/ 	.byte	0x00, 0xf0, 0x11, 0x00


	//----- nvinfo : EIATTR_KPARAM_INFO
	.align		4
.L_15:
        /*0048*/ 	.byte	0x04, 0x17
        /*004a*/ 	.short	(.L_17 - .L_16)
.L_16:
        /*004c*/ 	.word	0x00000000
        /*0050*/ 	.short	0x0009
        /*0052*/ 	.short	0x0030
        /*0054*/ 	.byte	0x00, 0xf0, 0x11, 0x00


	//----- nvinfo : EIATTR_KPARAM_INFO
	.align		4
.L_17:
        /*0058*/ 	.byte	0x04, 0x17
        /*005a*/ 	.short	(.L_19 - .L_18)
.L_18:
        /*005c*/ 	.word	0x00000000
        /*0060*/ 	.short	0x0008
        /*0062*/ 	.short	0x002c
        /*0064*/ 	.byte	0x00, 0xf0, 0x11, 0x00


	//----- nvinfo : EIATTR_KPARAM_INFO
	.align		4
.L_19:
        /*0068*/ 	.byte	0x04, 0x17
        /*006a*/ 	.short	(.L_21 - .L_20)
.L_20:
        /*006c*/ 	.word	0x00000000
        /*0070*/ 	.short	0x0007
        /*0072*/ 	.short	0x0028
        /*0074*/ 	.byte	0x00, 0xf0, 0x11, 0x00


	//----- nvinfo : EIATTR_KPARAM_INFO
	.align		4
.L_21:
        /*0078*/ 	.byte	0x04, 0x17
        /*007a*/ 	.short	(.L_23 - .L_22)
.L_22:
        /*007c*/ 	.word	0x00000000
        /*0080*/ 	.short	0x0006
        /*0082*/ 	.short	0x0024
        /*0084*/ 	.byte	0x00, 0xf0, 0x11, 0x00


	//----- nvinfo : EIATTR_KPARAM_INFO
	.align		4
.L_23:
        /*0088*/ 	.byte	0x04, 0x17
        /*008a*/ 	.short	(.L_25 - .L_24)
.L_24:
        /*008c*/ 	.word	0x00000000
        /*0090*/ 	.short	0x0005
        /*0092*/ 	.short	0x0020
        /*0094*/ 	.byte	0x00, 0xf0, 0x11, 0x00


	//----- nvinfo : EIATTR_KPARAM_INFO
	.align		4
.L_25:
        /*0098*/ 	.byte	0x04, 0x17
        /*009a*/ 	.short	(.L_27 - .L_26)
.L_26:
        /*009c*/ 	.word	0x00000000
        /*00a0*/ 	.short	0x0004
        /*00a2*/ 	.short	0x001c
        /*00a4*/ 	.byte	0x00, 0xf0, 0x11, 0x00


	//----- nvinfo : EIATTR_KPARAM_INFO
	.align		4
.L_27:
        /*00a8*/ 	.byte	0x04, 0x17
        /*00aa*/ 	.short	(.L_29 - .L_28)
.L_28:
        /*00ac*/ 	.word	0x00000000
        /*00b0*/ 	.short	0x0003
        /*00b2*/ 	.short	0x0018
        /*00b4*/ 	.byte	0x00, 0xf0, 0x11, 0x00


	//----- nvinfo : EIATTR_KPARAM_INFO
	.align		4
.L_29:
        /*00b8*/ 	.byte	0x04, 0x17
        /*00ba*/ 	.short	(.L_31 - .L_30)
.L_30:
        /*00bc*/ 	.word	0x00000000
        /*00c0*/ 	.short	0x0002
        /*00c2*/ 	.short	0x0010
        /*00c4*/ 	.byte	0x00, 0xf4, 0x21, 0x00


	//----- nvinfo : EIATTR_KPARAM_INFO
	.align		4
.L_31:
        /*00c8*/ 	.byte	0x04, 0x17
        /*00ca*/ 	.short	(.L_33 - .L_32)
.L_32:
        /*00cc*/ 	.word	0x00000000
        /*00d0*/ 	.short	0x0001
        /*00d2*/ 	.short	0x0008
        /*00d4*/ 	.byte	0x00, 0xf4, 0x21, 0x00


	//----- nvinfo : EIATTR_KPARAM_INFO
	.align		4
.L_33:
        /*00d8*/ 	.byte	0x04, 0x17
        /*00da*/ 	.short	(.L_35 - .L_34)
.L_34:
        /*00dc*/ 	.word	0x00000000
        /*00e0*/ 	.short	0x0000
        /*00e2*/ 	.short	0x0000
        /*00e4*/ 	.byte	0x00, 0xf4, 0x21, 0x00


	//----- nvinfo : EIATTR_SPARSE_MMA_MASK
	.align		4
.L_35:
        /*00e8*/ 	.byte	0x03, 0x50
        /*00ea*/ 	.short	0x0000


	//----- nvinfo : EIATTR_MAXREG_COUNT
	.align		4
        /*00ec*/ 	.byte	0x03, 0x1b
        /*00ee*/ 	.short	0x00ff


	//----- nvinfo : EIATTR_NUM_BARRIERS
	.align		4
        /*00f0*/ 	.byte	0x02, 0x4c
        /*00f2*/ 	.byte	0x01
	.zero		1


	//----- nvinfo : EIATTR_MERCURY_ISA_VERSION
	.align		4
        /*00f4*/ 	.byte	0x03, 0x5f
        /*00f6*/ 	.short	0x0101


	//----- nvinfo : EIATTR_EXIT_INSTR_OFFSETS
	.align		4
        /*00f8*/ 	.byte	0x04, 0x1c
        /*00fa*/ 	.short	(.L_37 - .L_36)


	//   ....[0]....
.L_36:
        /*00fc*/ 	.word	0x00007860


	//   ....[1]....
        /*0100*/ 	.word	0x00007890


	//----- nvinfo : EIATTR_REQNTID
	.align		4
.L_37:
        /*0104*/ 	.byte	0x04, 0x10
        /*0106*/ 	.short	(.L_39 - .L_38)
.L_38:
        /*0108*/ 	.word	0x00000080
        /*010c*/ 	.word	0x00000001
        /*0110*/ 	.word	0x00000001


	//----- nvinfo : EIATTR_CBANK_PARAM_SIZE
	.align		4
.L_39:
        /*0114*/ 	.byte	0x03, 0x19
        /*0116*/ 	.short	0x0050


	//----- nvinfo : EIATTR_PARAM_CBANK
	.align		4
        /*0118*/ 	.byte	0x04, 0x0a
        /*011a*/ 	.short	(.L_41 - .L_40)
	.align		4
.L_40:
        /*011c*/ 	.word	index@(.nv.constant0.matmul_kernel)
        /*0120*/ 	.short	0x0210
        /*0122*/ 	.short	0x0050


	//----- nvinfo : EIATTR_SW_WAR
	.align		4
.L_41:
        /*0124*/ 	.byte	0x04, 0x36
        /*0126*/ 	.short	(.L_43 - .L_42)
.L_42:
        /*0128*/ 	.word	0x00000008
.L_43:


//--------------------- .nv.callgraph             --------------------------
	.section	.nv.callgraph,"",@"SHT_CUDA_CALLGRAPH"
	.align	4
	.sectionentsize	8
	.align		4
        /*0000*/ 	.word	0x00000000
	.align		4
        /*0004*/ 	.word	0xffffffff
	.align		4
        /*0008*/ 	.word	0x00000000
	.align		4
        /*000c*/ 	.word	0xfffffffe
	.align		4
        /*0010*/ 	.word	0x00000000
	.align		4
        /*0014*/ 	.word	0xfffffffd
	.align		4
        /*0018*/ 	.word	0x00000000
	.align		4
        /*001c*/ 	.word	0xfffffffc


//--------------------- .text.matmul_kernel       --------------------------
	.section	.text.matmul_kernel,"ax",@progbits
	.align	128
        .global         matmul_kernel
        .type           matmul_kernel,@function
        .size           matmul_kernel,(.L_x_3 - matmul_kernel)
        .other          matmul_kernel,@"STO_CUDA_ENTRY STV_DEFAULT"
matmul_kernel:
.text.matmul_kernel:
[----:B------:R-:W-:Y:S08]  /*0000*/  LDC R1, c[0x0][0x28] ;  /* 0x00000a00ff017b82 */ /* 0x000ff00000000800 */
[----:B------:R-:W0:Y:S01]  /*0010*/  LDC.64 R22, c[0x0][0x228] ;  /* 0x00008a00ff167b82 */ /* 0x000e220000000a00 */
[----:B------:R-:W1:Y:S01]  /*0020*/  S2R R5, SR_CTAID.X ;  /* 0x0000000000057919 */ /* 0x000e620000002500 */
[----:B------:R-:W-:Y:S01]  /*0030*/  UMOV UR4, 0x400 ;  /* 0x0000040000047882 */ /* 0x000fe20000000000 */
[----:B------:R-:W-:Y:S01]  /*0040*/  ULDC.64 UR14, c[0x0][0x208] ;  /* 0x00008200000e7ab9 */ /* 0x000fe20000000a00 */
[----:B------:R-:W-:Y:S01]  /*0050*/  CS2R R24, SRZ ;  /* 0x0000000000187805 */ /* 0x000fe2000001ff00 */
[----:B------:R-:W2:Y:S01]  /*0060*/  S2R R88, SR_TID.X ;  /* 0x0000000000587919 */ /* 0x000ea20000002100 */
[----:B------:R-:W-:-:S02]  /*0070*/  CS2R R26, SRZ ;  /* 0x00000000001a7805 */ /* 0x000fc4000001ff00 */
[----:B------:R-:W-:Y:S01]  /*0080*/  CS2R R32, SRZ ;  /* 0x0000000000207805 */ /* 0x000fe2000001ff00 */
[----:B------:R-:W3:Y:S01]  /*0090*/  S2UR UR12, SR_CgaCtaId ;  /* 0x00000000000c79c3 */ /* 0x000ee20000008800 */
[----:B------:R-:W-:Y:S02]  /*00a0*/  CS2R R34, SRZ ;  /* 0x0000000000227805 */ /* 0x000fe4000001ff00 */
[----:B------:R-:W-:Y:S02]  /*00b0*/  CS2R R36, SRZ ;  /* 0x0000000000247805 */ /* 0x000fe4000001ff00 */
[----:B------:R-:W-:Y:S02]  /*00c0*/  CS2R R38, SRZ ;  /* 0x0000000000267805 */ /* 0x000fe4000001ff00 */
[----:B------:R-:W-:Y:S02]  /*00d0*/  CS2R R40, SRZ ;  /* 0x0000000000287805 */ /* 0x000fe4000001ff00 */
[----:B------:R-:W-:-:S02]  /*00e0*/  CS2R R42, SRZ ;  /* 0x00000000002a7805 */ /* 0x000fc4000001ff00 */
[----:B------:R-:W-:Y:S02]  /*00f0*/  CS2R R44, SRZ ;  /* 0x00000000002c7805 */ /* 0x000fe4000001ff00 */
[----:B------:R-:W-:Y:S02]  /*0100*/  CS2R R46, SRZ ;  /* 0x00000000002e7805 */ /* 0x000fe4000001ff00 */
[----:B------:R-:W-:Y:S02]  /*0110*/  CS2R R48, SRZ ;  /* 0x0000000000307805 */ /* 0x000fe4000001ff00 */
[----:B------:R-:W-:Y:S02]  /*0120*/  CS2R R50, SRZ ;  /* 0x0000000000327805 */ /* 0x000fe4000001ff00 */
[----:B------:R-:W-:Y:S02]  /*0130*/  CS2R R52, SRZ ;  /* 0x0000000000347805 */ /* 0x000fe4000001ff00 */
[----:B------:R-:W-:Y:S01]  /*0140*/  CS2R R54, SRZ ;  /* 0x0000000000367805 */ /* 0x000fe2000001ff00 */
[----:B0-----:R-:W-:-:S05]  /*0150*/  VIADD R0, R23, 0x3f ;  /* 0x0000003f17007836 */ /* 0x001fca0000000000 */
[----:B------:R-:W-:Y:S01]  /*0160*/  SHF.R.S32.HI R3, RZ, 0x1f, R0 ;  /* 0x0000001fff037819 */ /* 0x000fe20000011400 */
[----:B---3--:R-:W-:-:S03]  /*0170*/  ULEA UR12, UR12, UR4, 0x18 ;  /* 0x000000040c0c7291 */ /* 0x008fc6000f8ec03f */
[----:B------:R-:W-:Y:S02]  /*0180*/  LEA.HI R3, R3, R0, RZ, 0x6 ;  /* 0x0000000003037211 */ /* 0x000fe400078f30ff */
[----:B-1----:R-:W-:Y:S02]  /*0190*/  IABS R8, R5 ;  /* 0x0000000500087213 */ /* 0x002fe40000000000 */
[----:B------:R-:W-:-:S05]  /*01a0*/  SHF.R.S32.HI R3, RZ, 0x6, R3 ;  /* 0x00000006ff037819 */ /* 0x000fca0000011403 */
[----:B------:R-:W-:-:S05]  /*01b0*/  IMAD.SHL.U32 R4, R3, 0x4, RZ ;  /* 0x0000000403047824 */ /* 0x000fca00078e00ff */
[-C--:B------:R-:W-:Y:S02]  /*01c0*/  IABS R7, R4.reuse ;  /* 0x0000000400077213 */ /* 0x080fe40000000000 */
[----:B------:R-:W-:Y:S02]  /*01d0*/  IABS R10, R4 ;  /* 0x00000004000a7213 */ /* 0x000fe40000000000 */
[----:B------:R-:W0:Y:S08]  /*01e0*/  I2F.RP R0, R7 ;  /* 0x0000000700007306 */ /* 0x000e300000209400 */
[----:B0-----:R-:W0:Y:S02]  /*01f0*/  MUFU.RCP R0, R0 ;  /* 0x0000000000007308 */ /* 0x001e240000001000 */
[----:B0-----:R-:W-:-:S02]  /*0200*/  VIADD R2, R0, 0xffffffe ;  /* 0x0ffffffe00027836 */ /* 0x001fc40000000000 */
[----:B------:R-:W-:-:S04]  /*0210*/  IMAD.MOV R0, RZ, RZ, -R10 ;  /* 0x000000ffff007224 */ /* 0x000fc800078e0a0a */
[----:B------:R0:W1:Y:S02]  /*0220*/  F2I.FTZ.U32.TRUNC.NTZ R3, R2 ;  /* 0x0000000200037305 */ /* 0x000064000021f000 */
[----:B0-----:R-:W-:Y:S02]  /*0230*/  IMAD.MOV.U32 R2, RZ, RZ, RZ ;  /* 0x000000ffff027224 */ /* 0x001fe400078e00ff */
[----:B-1----:R-:W-:-:S04]  /*0240*/  IMAD.MOV R6, RZ, RZ, -R3 ;  /* 0x000000ffff067224 */ /* 0x002fc800078e0a03 */
[----:B------:R-:W-:Y:S02]  /*0250*/  IMAD R9, R6, R7, RZ ;  /* 0x0000000706097224 */ /* 0x000fe400078e02ff */
[----:B------:R-:W-:Y:S02]  /*0260*/  IMAD.MOV.U32 R6, RZ, RZ, R8 ;  /* 0x000000ffff067224 */ /* 0x000fe400078e0008 */
[----:B------:R-:W-:-:S06]  /*0270*/  IMAD.HI.U32 R3, R3, R9, R2 ;  /* 0x0000000903037227 */ /* 0x000fcc00078e0002 */
[----:B------:R-:W-:-:S04]  /*0280*/  IMAD.HI.U32 R3, R3, R6, RZ ;  /* 0x0000000603037227 */ /* 0x000fc800078e00ff */
[----:B------:R-:W-:-:S05]  /*0290*/  IMAD R0, R3, R0, R6 ;  /* 0x0000000003007224 */ /* 0x000fca00078e0206 */
[----:B------:R-:W-:-:S13]  /*02a0*/  ISETP.GT.U32.AND P1, PT, R7, R0, PT ;  /* 0x000000000700720c */ /* 0x000fda0003f24070 */
[----:B------:R-:W-:Y:S02]  /*02b0*/  @!P1 IMAD.IADD R0, R0, 0x1, -R7 ;  /* 0x0000000100009824 */ /* 0x000fe400078e0a07 */
[----:B------:R-:W-:Y:S01]  /*02c0*/  @!P1 VIADD R3, R3, 0x1 ;  /* 0x0000000103039836 */ /* 0x000fe20000000000 */
[----:B------:R-:W-:Y:S02]  /*02d0*/  ISETP.NE.AND P1, PT, R4, RZ, PT ;  /* 0x000000ff0400720c */ /* 0x000fe40003f25270 */
[----:B------:R-:W-:Y:S02]  /*02e0*/  ISETP.GE.U32.AND P0, PT, R0, R7, PT ;  /* 0x000000070000720c */ /* 0x000fe40003f06070 */
[----:B------:R-:W-:-:S04]  /*02f0*/  LOP3.LUT R0, R5, R4, RZ, 0x3c, !PT ;  /* 0x0000000405007212 */ /* 0x000fc800078e3cff */
[----:B------:R-:W-:Y:S01]  /*0300*/  ISETP.GE.AND P2, PT, R0, RZ, PT ;  /* 0x000000ff0000720c */ /* 0x000fe20003f46270 */
[----:B------:R-:W-:-:S06]  /*0310*/  VIADD R0, R22, 0x7f ;  /* 0x0000007f16007836 */ /* 0x000fcc0000000000 */
[----:B------:R-:W-:-:S04]  /*0320*/  @P0 VIADD R3, R3, 0x1 ;  /* 0x0000000103030836 */ /* 0x000fc80000000000 */
[----:B------:R-:W-:Y:S01]  /*0330*/  IMAD.MOV.U32 R2, RZ, RZ, R3 ;  /* 0x000000ffff027224 */ /* 0x000fe200078e0003 */
[----:B------:R-:W-:-:S03]  /*0340*/  SHF.R.S32.HI R3, RZ, 0x1f, R0 ;  /* 0x0000001fff037819 */ /* 0x000fc60000011400 */
[----:B------:R-:W-:Y:S01]  /*0350*/  @!P2 IMAD.MOV R2, RZ, RZ, -R2 ;  /* 0x000000ffff02a224 */ /* 0x000fe200078e0a02 */
[----:B------:R-:W-:Y:S02]  /*0360*/  @!P1 LOP3.LUT R2, RZ, R4, RZ, 0x33, !PT ;  /* 0x00000004ff029212 */ /* 0x000fe400078e33ff */
[----:B------:R-:W-:-:S03]  /*0370*/  LEA.HI R3, R3, R0, RZ, 0x7 ;  /* 0x0000000003037211 */ /* 0x000fc600078f38ff */
[----:B------:R-:W-:Y:S02]  /*0380*/  IMAD.SHL.U32 R6, R2, 0x4, RZ ;  /* 0x0000000402067824 */ /* 0x000fe400078e00ff */
[----:B------:R-:W-:-:S03]  /*0390*/  IMAD.MOV R2, RZ, RZ, -R2 ;  /* 0x000000ffff027224 */ /* 0x000fc600078e0a02 */
[----:B------:R-:W-:Y:S01]  /*03a0*/  LEA.HI.SX32 R3, R3, -R6, 0x19 ;  /* 0x8000000603037211 */ /* 0x000fe200078fcaff */
[----:B------:R-:W-:-:S03]  /*03b0*/  IMAD R4, R4, R2, R5 ;  /* 0x0000000204047224 */ /* 0x000fc600078e0205 */
[----:B------:R-:W-:Y:S02]  /*03c0*/  VIMNMX R11, R3, 0x4, PT ;  /* 0x00000004030b7848 */ /* 0x000fe40003fe0100 */
[----:B------:R-:W-:Y:S02]  /*03d0*/  IABS R9, R4 ;  /* 0x0000000400097213 */ /* 0x000fe40000000000 */
[----:B------:R-:W-:-:S04]  /*03e0*/  IABS R7, R11 ;  /* 0x0000000b00077213 */ /* 0x000fc80000000000 */
[----:B------:R-:W0:Y:S08]  /*03f0*/  I2F.RP R0, R7 ;  /* 0x0000000700007306 */ /* 0x000e300000209400 */
[----:B0-----:R-:W0:Y:S02]  /*0400*/  MUFU.RCP R0, R0 ;  /* 0x0000000000007308 */ /* 0x001e240000001000 */
[----:B0-----:R-:W-:-:S06]  /*0410*/  VIADD R3, R0, 0xffffffe ;  /* 0x0ffffffe00037836 */ /* 0x001fcc0000000000 */
[----:B------:R-:W0:Y:S02]  /*0420*/  F2I.FTZ.U32.TRUNC.NTZ R3, R3 ;  /* 0x0000000300037305 */ /* 0x000e24000021f000 */
[----:B0-----:R-:W-:-:S04]  /*0430*/  IMAD.MOV R8, RZ, RZ, -R3 ;  /* 0x000000ffff087224 */ /* 0x001fc800078e0a03 */
[----:B------:R-:W-:Y:S01]  /*0440*/  IMAD.MOV.U32 R2, RZ, RZ, R8 ;  /* 0x000000ffff027224 */ /* 0x000fe200078e0008 */
[----:B------:R-:W-:-:S03]  /*0450*/  IABS R8, R11 ;  /* 0x0000000b00087213 */ /* 0x000fc60000000000 */
[----:B------:R-:W-:Y:S02]  /*0460*/  IMAD R5, R2, R7, RZ ;  /* 0x0000000702057224 */ /* 0x000fe400078e02ff */
[----:B------:R-:W-:Y:S02]  /*0470*/  IMAD.MOV.U32 R2, RZ, RZ, RZ ;  /* 0x000000ffff027224 */ /* 0x000fe400078e00ff */
[----:B------:R-:W-:Y:S02]  /*0480*/  IMAD.MOV R0, RZ, RZ, -R8 ;  /* 0x000000ffff007224 */ /* 0x000fe400078e0a08 */
[----:B------:R-:W-:Y:S01]  /*0490*/  IMAD.HI.U32 R2, R3, R5, R2 ;  /* 0x0000000503027227 */ /* 0x000fe200078e0002 */
[----:B--2---:R-:W-:-:S05]  /*04a0*/  LOP3.LUT R3, R88, 0x7f, RZ, 0xc0, !PT ;  /* 0x0000007f58037812 */ /* 0x004fca00078ec0ff */
[----:B------:R-:W-:-:S04]  /*04b0*/  IMAD.HI.U32 R2, R2, R9, RZ ;  /* 0x0000000902027227 */ /* 0x000fc800078e00ff */
[----:B------:R-:W-:Y:S01]  /*04c0*/  IMAD R0, R2, R0, R9 ;  /* 0x0000000002007224 */ /* 0x000fe200078e0209 */
[----:B------:R-:W-:-:S04]  /*04d0*/  CS2R R8, SRZ ;  /* 0x0000000000087805 */ /* 0x000fc8000001ff00 */
[----:B------:R-:W-:-:S13]  /*04e0*/  ISETP.GT.U32.AND P1, PT, R7, R0, PT ;  /* 0x000000000700720c */ /* 0x000fda0003f24070 */
[----:B------:R-:W-:Y:S02]  /*04f0*/  @!P1 IMAD.IADD R0, R0, 0x1, -R7 ;  /* 0x0000000100009824 */ /* 0x000fe400078e0a07 */
[----:B------:R-:W-:Y:S01]  /*0500*/  @!P1 VIADD R2, R2, 0x1 ;  /* 0x0000000102029836 */ /* 0x000fe20000000000 */
[----:B------:R-:W-:Y:S02]  /*0510*/  ISETP.NE.AND P1, PT, R11, RZ, PT ;  /* 0x000000ff0b00720c */ /* 0x000fe40003f25270 */
[----:B------:R-:W-:Y:S02]  /*0520*/  ISETP.GE.U32.AND P0, PT, R0, R7, PT ;  /* 0x000000070000720c */ /* 0x000fe40003f06070 */
[----:B------:R-:W-:-:S04]  /*0530*/  LOP3.LUT R0, R4, R11, RZ, 0x3c, !PT ;  /* 0x0000000b04007212 */ /* 0x000fc800078e3cff */
[----:B------:R-:W-:-:S07]  /*0540*/  ISETP.GE.AND P2, PT, R0, RZ, PT ;  /* 0x000000ff0000720c */ /* 0x000fce0003f46270 */
[----:B------:R-:W-:-:S06]  /*0550*/  @P0 VIADD R2, R2, 0x1 ;  /* 0x0000000102020836 */ /* 0x000fcc0000000000 */
[----:B------:R-:W-:Y:S01]  /*0560*/  @!P2 IMAD.MOV R2, RZ, RZ, -R2 ;  /* 0x000000ffff02a224 */ /* 0x000fe200078e0a02 */
[----:B------:R-:W-:-:S05]  /*0570*/  @!P1 LOP3.LUT R2, RZ, R11, RZ, 0x33, !PT ;  /* 0x0000000bff029212 */ /* 0x000fca00078e33ff */
[----:B------:R-:W-:-:S04]  /*0580*/  IMAD.MOV R0, RZ, RZ, -R2 ;  /* 0x000000ffff007224 */ /* 0x000fc800078e0a02 */
[----:B------:R-:W-:Y:S01]  /*0590*/  IMAD R0, R11, R0, R4 ;  /* 0x000000000b007224 */ /* 0x000fe200078e0204 */
[----:B------:R-:W-:Y:S01]  /*05a0*/  CS2R R10, SRZ ;  /* 0x00000000000a7805 */ /* 0x000fe2000001ff00 */
[----:B------:R-:W-:Y:S02]  /*05b0*/  IMAD.SHL.U32 R4, R2, 0x40, RZ ;  /* 0x0000004002047824 */ /* 0x000fe400078e00ff */
[----:B------:R-:W-:-:S04]  /*05c0*/  IMAD.IADD R0, R6, 0x1, R0 ;  /* 0x0000000106007824 */ /* 0x000fc800078e0200 */
[----:B------:R-:W-:Y:S02]  /*05d0*/  IMAD R228, R0, 0x80, R3 ;  /* 0x0000008000e47824 */ /* 0x000fe400078e0203 */
[----:B------:R-:W0:Y:S02]  /*05e0*/  LDC R0, c[0x0][0x230] ;  /* 0x00008c00ff007b82 */ /* 0x000e240000000800 */
[----:B0-----:R-:W-:-:S05]  /*05f0*/  VIADD R0, R0, 0x3f ;  /* 0x0000003f00007836 */ /* 0x001fca0000000000 */
[----:B------:R-:W-:-:S13]  /*0600*/  ISETP.GE.AND P0, PT, R0, 0x40, PT ;  /* 0x000000400000780c */ /* 0x000fda0003f06270 */
[----:B------:R-:W-:Y:S05]  /*0610*/  @!P0 BRA `(.L_x_0) ;  /* 0x00000054004c8947 */ /* 0x000fea0003800000 */
[----:B------:R-:W-:Y:S01]  /*0620*/  IABS R11, R22 ;  /* 0x00000016000b7213 */ /* 0x000fe20000000000 */
[----:B------:R-:W-:Y:S01]  /*0630*/  ULDC UR4, c[0x0][0x234] ;  /* 0x00008d0000047ab9 */ /* 0x000fe20000000800 */
[----:B------:R-:W-:Y:S01]  /*0640*/  IABS R5, R23 ;  /* 0x0000001700057213 */ /* 0x000fe20000000000 */
[----:B------:R-:W-:Y:S01]  /*0650*/  ULDC.64 UR6, c[0x0][0x210] ;  /* 0x0000840000067ab9 */ /* 0x000fe20000000a00 */
[----:B------:R-:W0:Y:S01]  /*0660*/  I2F.RP R6, R11 ;  /* 0x0000000b00067306 */ /* 0x000e220000209400 */
[----:B------:R-:W-:Y:S01]  /*0670*/  ISETP.NE.AND P4, PT, R22, RZ, PT ;  /* 0x000000ff1600720c */ /* 0x000fe20003f85270 */
[----:B------:R-:W1:Y:S01]  /*0680*/  LDC R206, c[0x0][0x23c] ;  /* 0x00008f00ffce7b82 */ /* 0x000e620000000800 */
[----:B------:R-:W-:Y:S01]  /*0690*/  USHF.R.U32.HI UR13, URZ, 0x4, UR12 ;  /* 0x000000043f0d7899 */ /* 0x000fe2000801160c */
[----:B------:R-:W-:Y:S01]  /*06a0*/  CS2R R56, SRZ ;  /* 0x0000000000387805 */ /* 0x000fe2000001ff00 */
[----:B------:R-:W-:Y:S01]  /*06b0*/  ULDC UR8, c[0x0][0x230] ;  /* 0x00008c0000087ab9 */ /* 0x000fe20000000800 */
[----:B------:R-:W-:Y:S01]  /*06c0*/  UMOV UR5, URZ ;  /* 0x0000003f00057c82 */ /* 0x000fe20008000000 */
[----:B------:R-:W-:Y:S01]  /*06d0*/  USGXT.U32 UR13, UR13, 0xe ;  /* 0x0000000e0d0d789a */ /* 0x000fe20008000000 */
[----:B------:R-:W2:Y:S01]  /*06e0*/  I2F.RP R8, R5 ;  /* 0x0000000500087306 */ /* 0x000ea20000209400 */
[----:B------:R-:W-:Y:S01]  /*06f0*/  CS2R R58, SRZ ;  /* 0x00000000003a7805 */ /* 0x000fe2000001ff00 */
[----:B------:R-:W3:Y:S01]  /*0700*/  LDC R230, c[0x0][0x238] ;  /* 0x00008e00ffe67b82 */ /* 0x000ee20000000800 */
[----:B------:R-:W-:-:S02]  /*0710*/  CS2R R60, SRZ ;  /* 0x00000000003c7805 */ /* 0x000fc4000001ff00 */
[----:B------:R-:W-:Y:S02]  /*0720*/  CS2R R62, SRZ ;  /* 0x00000000003e7805 */ /* 0x000fe4000001ff00 */
[----:B------:R-:W-:Y:S02]  /*0730*/  CS2R R64, SRZ ;  /* 0x0000000000407805 */ /* 0x000fe4000001ff00 */
[----:B------:R-:W-:Y:S02]  /*0740*/  CS2R R66, SRZ ;  /* 0x0000000000427805 */ /* 0x000fe4000001ff00 */
[----:B------:R-:W-:Y:S01]  /*0750*/  CS2R R68, SRZ ;  /* 0x0000000000447805 */ /* 0x000fe2000001ff00 */
[----:B0-----:R-:W0:Y:S01]  /*0760*/  MUFU.RCP R6, R6 ;  /* 0x0000000600067308 */ /* 0x001e220000001000 */
[----:B------:R-:W-:Y:S02]  /*0770*/  CS2R R70, SRZ ;  /* 0x0000000000467805 */ /* 0x000fe4000001ff00 */
[----:B------:R-:W-:-:S02]  /*0780*/  CS2R R72, SRZ ;  /* 0x0000000000487805 */ /* 0x000fc4000001ff00 */
[----:B------:R-:W-:Y:S02]  /*0790*/  CS2R R74, SRZ ;  /* 0x00000000004a7805 */ /* 0x000fe4000001ff00 */
[----:B------:R-:W-:Y:S02]  /*07a0*/  CS2R R76, SRZ ;  /* 0x00000000004c7805 */ /* 0x000fe4000001ff00 */
[----:B------:R-:W-:Y:S02]  /*07b0*/  CS2R R78, SRZ ;  /* 0x00000000004e7805 */ /* 0x000fe4000001ff00 */
[----:B------:R-:W-:Y:S02]  /*07c0*/  CS2R R80, SRZ ;  /* 0x0000000000507805 */ /* 0x000fe4000001ff00 */
[----:B------:R-:W-:Y:S01]  /*07d0*/  CS2R R82, SRZ ;  /* 0x0000000000527805 */ /* 0x000fe2000001ff00 */
[----:B--2---:R-:W2:Y:S01]  /*07e0*/  MUFU.RCP R8, R8 ;  /* 0x0000000800087308 */ /* 0x004ea20000001000 */
[----:B------:R-:W-:-:S02]  /*07f0*/  CS2R R84, SRZ ;  /* 0x0000000000547805 */ /* 0x000fc4000001ff00 */
[----:B------:R-:W-:Y:S01]  /*0800*/  CS2R R86, SRZ ;  /* 0x0000000000567805 */ /* 0x000fe2000001ff00 */
[----:B0-----:R-:W-:Y:S01]  /*0810*/  VIADD R2, R6, 0xffffffe ;  /* 0x0ffffffe06027836 */ /* 0x001fe20000000000 */
[----:B------:R-:W-:Y:S01]  /*0820*/  IABS R6, R228 ;  /* 0x000000e400067213 */ /* 0x000fe20000000000 */
[C---:B---3--:R-:W-:Y:S02]  /*0830*/  IMAD.SHL.U32 R229, R230.reuse, 0x40, RZ ;  /* 0x00000040e6e57824 */ /* 0x048fe400078e00ff */
[----:B------:R0:W3:Y:S01]  /*0840*/  F2I.FTZ.U32.TRUNC.NTZ R3, R2 ;  /* 0x0000000200037305 */ /* 0x0000e2000021f000 */
[C---:B------:R-:W-:Y:S02]  /*0850*/  IMAD R252, R230.reuse, 0x18, RZ ;  /* 0x00000018e6fc7824 */ /* 0x040fe400078e02ff */
[----:B------:R-:W-:Y:S02]  /*0860*/  IMAD R251, R230, 0x17, RZ ;  /* 0x00000017e6fb7824 */ /* 0x000fe400078e02ff */
[----:B--2---:R-:W-:-:S02]  /*0870*/  VIADD R7, R8, 0xffffffe ;  /* 0x0ffffffe08077836 */ /* 0x004fc40000000000 */
[C---:B------:R-:W-:Y:S02]  /*0880*/  IMAD R250, R230.reuse, 0x16, RZ ;  /* 0x00000016e6fa7824 */ /* 0x040fe400078e02ff */
[----:B0-----:R-:W-:Y:S02]  /*0890*/  IMAD.MOV.U32 R2, RZ, RZ, RZ ;  /* 0x000000ffff027224 */ /* 0x001fe400078e00ff */
[----:B------:R-:W0:Y:S01]  /*08a0*/  F2I.FTZ.U32.TRUNC.NTZ R7, R7 ;  /* 0x0000000700077305 */ /* 0x000e22000021f000 */
[C---:B------:R-:W-:Y:S02]  /*08b0*/  IMAD R249, R230.reuse, 0x15, RZ ;  /* 0x00000015e6f97824 */ /* 0x040fe400078e02ff */
[C---:B------:R-:W-:Y:S02]  /*08c0*/  IMAD R248, R230.reuse, 0x14, RZ ;  /* 0x00000014e6f87824 */ /* 0x040fe400078e02ff */
[----:B---3--:R-:W-:Y:S02]  /*08d0*/  IMAD.MOV R10, RZ, RZ, -R3 ;  /* 0x000000ffff0a7224 */ /* 0x008fe400078e0a03 */
[----:B------:R-:W-:-:S02]  /*08e0*/  IMAD R247, R230, 0x13, RZ ;  /* 0x00000013e6f77824 */ /* 0x000fc400078e02ff */
[----:B------:R-:W-:Y:S02]  /*08f0*/  IMAD R9, R10, R11, RZ ;  /* 0x0000000b0a097224 */ /* 0x000fe400078e02ff */
[----:B------:R-:W-:Y:S02]  /*0900*/  IMAD R246, R230, 0x12, RZ ;  /* 0x00000012e6f67824 */ /* 0x000fe400078e02ff */
[----:B------:R-:W-:Y:S01]  /*0910*/  IMAD.HI.U32 R3, R3, R9, R2 ;  /* 0x0000000903037227 */ /* 0x000fe200078e0002 */
[----:B------:R-:W-:-:S03]  /*0920*/  SHF.R.U32.HI R9, RZ, 0x6, R88 ;  /* 0x00000006ff097819 */ /* 0x000fc60000011658 */
[----:B0-----:R-:W-:Y:S01]  /*0930*/  IMAD.MOV R8, RZ, RZ, -R7 ;  /* 0x000000ffff087224 */ /* 0x001fe200078e0a07 */
[----:B------:R-:W-:Y:S01]  /*0940*/  SGXT.U32 R9, R9, 0x1 ;  /* 0x000000010909781a */ /* 0x000fe20000000000 */
[----:B------:R-:W-:-:S03]  /*0950*/  IMAD.HI.U32 R3, R3, R6, RZ ;  /* 0x0000000603037227 */ /* 0x000fc600078e00ff */
[----:B------:R-:W-:Y:S01]  /*0960*/  LOP3.LUT R31, R4, R9, RZ, 0xfc, !PT ;  /* 0x00000009041f7212 */ /* 0x000fe200078efcff */
[----:B------:R-:W-:Y:S02]  /*0970*/  IMAD.MOV R3, RZ, RZ, -R3 ;  /* 0x000000ffff037224 */ /* 0x000fe400078e0a03 */
[C---:B------:R-:W-:Y:S01]  /*0980*/  IMAD R245, R230.reuse, 0x11, RZ ;  /* 0x00000011e6f57824 */ /* 0x040fe200078e02ff */
[----:B------:R-:W-:Y:S01]  /*0990*/  LOP3.LUT R16, R31, 0x3e, RZ, 0xfc, !PT ;  /* 0x0000003e1f107812 */ /* 0x000fe200078efcff */
[----:B------:R-:W-:Y:S01]  /*09a0*/  IMAD R2, R11, R3, R6 ;  /* 0x000000030b027224 */ /* 0x000fe200078e0206 */
[----:B------:R-:W-:Y:S01]  /*09b0*/  LOP3.LUT R18, R31, 0x3a, RZ, 0xfc, !PT ;  /* 0x0000003a1f127812 */ /* 0x000fe200078efcff */
[----:B------:R-:W-:Y:S01]  /*09c0*/  IMAD.MOV.U32 R6, RZ, RZ, R8 ;  /* 0x000000ffff067224 */ /* 0x000fe200078e0008 */
[----:B------:R-:W-:Y:S01]  /*09d0*/  IABS R10, R16 ;  /* 0x00000010000a7213 */ /* 0x000fe20000000000 */
[----:B------:R-:W-:Y:S01]  /*09e0*/  IMAD.SHL.U32 R244, R230, 0x10, RZ ;  /* 0x00000010e6f47824 */ /* 0x000fe200078e00ff */
[----:B------:R-:W-:Y:S01]  /*09f0*/  ISETP.GT.U32.AND P0, PT, R11, R2, PT ;  /* 0x000000020b00720c */ /* 0x000fe20003f04070 */
[----:B------:R-:W-:Y:S01]  /*0a00*/  IMAD R3, R6, R5, RZ ;  /* 0x0000000506037224 */ /* 0x000fe200078e02ff */
[----:B------:R-:W-:Y:S01]  /*0a10*/  LOP3.LUT R17, R31, 0x3c, RZ, 0xfc, !PT ;  /* 0x0000003c1f117812 */ /* 0x000fe200078efcff */
[----:B------:R-:W-:Y:S01]  /*0a20*/  IMAD.MOV.U32 R6, RZ, RZ, RZ ;  /* 0x000000ffff067224 */ /* 0x000fe200078e00ff */
[----:B------:R-:W-:Y:S01]  /*0a30*/  IABS R15, R18 ;  /* 0x00000012000f7213 */ /* 0x000fe20000000000 */
[----:B------:R-:W-:Y:S01]  /*0a40*/  IMAD R243, R230, 0xf, RZ ;  /* 0x0000000fe6f37824 */ /* 0x000fe200078e02ff */
[----:B------:R-:W-:Y:S01]  /*0a50*/  IABS R13, R17 ;  /* 0x00000011000d7213 */ /* 0x000fe20000000000 */
[----:B------:R-:W-:Y:S01]  /*0a60*/  IMAD.HI.U32 R8, R7, R3, R6 ;  /* 0x0000000307087227 */ /* 0x000fe200078e0006 */
[----:B------:R-:W-:-:S02]  /*0a70*/  SHF.R.S32.HI R3, RZ, 0x1f, R0 ;  /* 0x0000001fff037819 */ /* 0x000fc40000011400 */
[----:B------:R-:W-:Y:S01]  /*0a80*/  ISETP.GE.AND P1, PT, R16, RZ, PT ;  /* 0x000000ff1000720c */ /* 0x000fe20003f26270 */
[----:B------:R-:W-:Y:S01]  /*0a90*/  IMAD R242, R230, 0xe, RZ ;  /* 0x0000000ee6f27824 */ /* 0x000fe200078e02ff */
[C---:B------:R-:W-:Y:S01]  /*0aa0*/  LOP3.LUT R19, R31.reuse, 0x30, RZ, 0xfc, !PT ;  /* 0x000000301f137812 */ /* 0x040fe200078efcff */
[----:B------:R-:W-:Y:S01]  /*0ab0*/  IMAD.HI.U32 R6, R8, R10, RZ ;  /* 0x0000000a08067227 */ /* 0x000fe200078e00ff */
[C---:B------:R-:W-:Y:S02]  /*0ac0*/  LOP3.LUT R21, R31.reuse, 0x2e, RZ, 0xfc, !PT ;  /* 0x0000002e1f157812 */ /* 0x040fe400078efcff */
[----:B------:R-:W-:Y:S01]  /*0ad0*/  LOP3.LUT R24, R31, 0x2c, RZ, 0xfc, !PT ;  /* 0x0000002c1f187812 */ /* 0x000fe200078efcff */
[----:B------:R-:W-:Y:S01]  /*0ae0*/  IMAD.MOV R12, RZ, RZ, -R6 ;  /* 0x000000ffff0c7224 */ /* 0x000fe200078e0a06 */
[----:B------:R-:W-:Y:S01]  /*0af0*/  LEA.HI R6, R3, R0, RZ, 0x6 ;  /* 0x0000000003067211 */ /* 0x000fe200078f30ff */
[----:B------:R-:W-:Y:S01]  /*0b00*/  @!P0 IMAD.IADD R2, R2, 0x1, -R11 ;  /* 0x0000000102028824 */ /* 0x000fe200078e0a0b */
[----:B------:R-:W-:Y:S01]  /*0b10*/  ISETP.GE.AND P0, PT, R17, RZ, PT ;  /* 0x000000ff1100720c */ /* 0x000fe20003f06270 */
[----:B------:R-:W-:Y:S01]  /*0b20*/  IMAD R0, R5, R12, R10 ;  /* 0x0000000c05007224 */ /* 0x000fe200078e020a */
[----:B------:R-:W-:Y:S01]  /*0b30*/  LOP3.LUT R17, R31, 0x34, RZ, 0xfc, !PT ;  /* 0x000000341f117812 */ /* 0x000fe200078efcff */
[----:B------:R-:W-:Y:S01]  /*0b40*/  IMAD.HI.U32 R9, R8, R15, RZ ;  /* 0x0000000f08097227 */ /* 0x000fe200078e00ff */
[----:B------:R-:W-:-:S02]  /*0b50*/  ISETP.GT.U32.AND P2, PT, R11, R2, PT ;  /* 0x000000020b00720c */ /* 0x000fc40003f44070 */
[----:B------:R-:W-:Y:S01]  /*0b60*/  ISETP.GT.U32.AND P3, PT, R5, R0, PT ;  /* 0x000000000500720c */ /* 0x000fe20003f64070 */
[----:B------:R-:W-:Y:S01]  /*0b70*/  IMAD.HI.U32 R7, R8, R13, RZ ;  /* 0x0000000d08077227 */ /* 0x000fe200078e00ff */
[----:B------:R-:W-:Y:S02]  /*0b80*/  IABS R20, R21 ;  /* 0x0000001500147213 */ /* 0x000fe40000000000 */
[C---:B------:R-:W-:Y:S01]  /*0b90*/  LOP3.LUT R25, R31.reuse, 0x2a, RZ, 0xfc, !PT ;  /* 0x0000002a1f197812 */ /* 0x040fe200078efcff */
[----:B------:R-:W-:Y:S01]  /*0ba0*/  IMAD.MOV R16, RZ, RZ, -R9 ;  /* 0x000000ffff107224 */ /* 0x000fe200078e0a09 */
[C---:B------:R-:W-:Y:S01]  /*0bb0*/  LOP3.LUT R27, R31.reuse, 0x1c, RZ, 0xfc, !PT ;  /* 0x0000001c1f1b7812 */ /* 0x040fe200078efcff */
[----:B------:R-:W-:Y:S01]  /*0bc0*/  IMAD.MOV R14, RZ, RZ, -R7 ;  /* 0x000000ffff0e7224 */ /* 0x000fe200078e0a07 */
[----:B------:R-:W-:Y:S01]  /*0bd0*/  LOP3.LUT R29, R31, 0x14, RZ, 0xfc, !PT ;  /* 0x000000141f1d7812 */ /* 0x000fe200078efcff */
[----:B------:R-:W-:Y:S01]  /*0be0*/  IMAD R12, R5, R16, R15 ;  /* 0x00000010050c7224 */ /* 0x000fe200078e020f */
[----:B------:R-:W-:Y:S01]  /*0bf0*/  LOP3.LUT R15, R31, 0x36, RZ, 0xfc, !PT ;  /* 0x000000361f0f7812 */ /* 0x000fe200078efcff */
[----:B------:R-:W-:Y:S01]  /*0c00*/  IMAD R10, R5, R14, R13 ;  /* 0x0000000e050a7224 */ /* 0x000fe200078e020d */
[----:B------:R-:W-:Y:S01]  /*0c10*/  LOP3.LUT R13, R31, 0x38, RZ, 0xfc, !PT ;  /* 0x000000381f0d7812 */ /* 0x000fe200078efcff */
[----:B------:R-:W-:Y:S01]  /*0c20*/  @!P3 IMAD.IADD R0, R0, 0x1, -R5 ;  /* 0x000000010000b824 */ /* 0x000fe200078e0a05 */
[C---:B------:R-:W-:Y:S01]  /*0c30*/  ISETP.GT.U32.AND P6, PT, R5.reuse, R12, PT ;  /* 0x0000000c0500720c */ /* 0x040fe20003fc4070 */
[----:B------:R-:W-:Y:S01]  /*0c40*/  @!P2 IMAD.IADD R2, R2, 0x1, -R11 ;  /* 0x000000010202a824 */ /* 0x000fe200078e0a0b */
[----:B------:R-:W-:Y:S01]  /*0c50*/  ISETP.GE.AND P2, PT, R228, RZ, PT ;  /* 0x000000ffe400720c */ /* 0x000fe20003f46270 */
[C---:B------:R-:W-:Y:S01]  /*0c60*/  IMAD R241, R230.reuse, 0xd, RZ ;  /* 0x0000000de6f17824 */ /* 0x040fe200078e02ff */
[----:B------:R-:W-:Y:S01]  /*0c70*/  IABS R9, R13 ;  /* 0x0000000d00097213 */ /* 0x000fe20000000000 */
[----:B------:R-:W-:Y:S01]  /*0c80*/  IMAD.MOV.U32 R7, RZ, RZ, R2 ;  /* 0x000000ffff077224 */ /* 0x000fe200078e0002 */
[----:B------:R-:W-:Y:S01]  /*0c90*/  ISETP.GT.U32.AND P3, PT, R5, R0, PT ;  /* 0x000000000500720c */ /* 0x000fe20003f64070 */
[----:B------:R-:W-:Y:S01]  /*0ca0*/  IMAD R240, R230, 0xc, RZ ;  /* 0x0000000ce6f07824 */ /* 0x000fe200078e02ff */
[----:B------:R-:W-:Y:S01]  /*0cb0*/  IABS R14, R15 ;  /* 0x0000000f000e7213 */ /* 0x000fe20000000000 */
[----:B------:R-:W-:Y:S01]  /*0cc0*/  IMAD.HI.U32 R3, R8, R9, RZ ;  /* 0x0000000908037227 */ /* 0x000fe200078e00ff */
[----:B------:R-:W-:-:S02]  /*0cd0*/  IABS R11, R17 ;  /* 0x00000011000b7213 */ /* 0x000fc40000000000 */
[----:B------:R-:W-:Y:S01]  /*0ce0*/  ISETP.GT.U32.AND P5, PT, R5, R10, PT ;  /* 0x0000000a0500720c */ /* 0x000fe20003fa4070 */
[----:B------:R-:W-:Y:S01]  /*0cf0*/  IMAD.MOV R2, RZ, RZ, -R3 ;  /* 0x000000ffff027224 */ /* 0x000fe200078e0a03 */
[----:B------:R-:W-:Y:S01]  /*0d00*/  IABS R30, R27 ;  /* 0x0000001b001e7213 */ /* 0x000fe20000000000 */
[----:B------:R-:W-:Y:S01]  /*0d10*/  @!P6 IMAD.IADD R12, R12, 0x1, -R5 ;  /* 0x000000010c0ce824 */ /* 0x000fe200078e0a05 */
[----:B------:R-:W-:Y:S01]  /*0d20*/  IABS R34, R29 ;  /* 0x0000001d00227213 */ /* 0x000fe20000000000 */
[C---:B------:R-:W-:Y:S01]  /*0d30*/  IMAD.HI.U32 R3, R8.reuse, R14, RZ ;  /* 0x0000000e08037227 */ /* 0x040fe200078e00ff */
[C---:B------:R-:W-:Y:S02]  /*0d40*/  LOP3.LUT R33, R31.reuse, 0x12, RZ, 0xfc, !PT ;  /* 0x000000121f217812 */ /* 0x040fe400078efcff */
[----:B------:R-:W-:Y:S01]  /*0d50*/  LOP3.LUT R35, R31, 0x10, RZ, 0xfc, !PT ;  /* 0x000000101f237812 */ /* 0x000fe200078efcff */
[----:B------:R-:W-:Y:S01]  /*0d60*/  @!P2 IMAD.MOV R7, RZ, RZ, -R7 ;  /* 0x000000ffff07a224 */ /* 0x000fe200078e0a07 */
[----:B------:R-:W-:Y:S01]  /*0d70*/  @!P4 LOP3.LUT R7, RZ, R22, RZ, 0x33, !PT ;  /* 0x00000016ff07c212 */ /* 0x000fe200078e33ff */
[C---:B------:R-:W-:Y:S01]  /*0d80*/  IMAD R2, R5.reuse, R2, R9 ;  /* 0x0000000205027224 */ /* 0x040fe200078e0209 */
[----:B------:R-:W-:Y:S01]  /*0d90*/  ISETP.GT.U32.AND P4, PT, R5, R12, PT ;  /* 0x0000000c0500720c */ /* 0x000fe20003f84070 */
[----:B------:R-:W-:Y:S01]  /*0da0*/  IMAD.HI.U32 R9, R8, R11, RZ ;  /* 0x0000000b08097227 */ /* 0x000fe200078e00ff */
[----:B------:R-:W-:-:S02]  /*0db0*/  ISETP.GE.AND P2, PT, R18, RZ, PT ;  /* 0x000000ff1200720c */ /* 0x000fc40003f46270 */
[----:B------:R-:W-:Y:S01]  /*0dc0*/  IABS R18, R19 ;  /* 0x0000001300127213 */ /* 0x000fe20000000000 */
[----:B------:R-:W-:Y:S01]  /*0dd0*/  IMAD.MOV R3, RZ, RZ, -R3 ;  /* 0x000000ffff037224 */ /* 0x000fe200078e0a03 */
[----:B------:R-:W-:Y:S01]  /*0de0*/  IABS R36, R33 ;  /* 0x0000002100247213 */ /* 0x000fe20000000000 */
[----:B------:R-:W-:Y:S01]  /*0df0*/  @!P3 IMAD.IADD R0, R0, 0x1, -R5 ;  /* 0x000000010000b824 */ /* 0x000fe200078e0a05 */
[----:B------:R-:W-:Y:S01]  /*0e00*/  ISETP.GE.AND P3, PT, R13, RZ, PT ;  /* 0x000000ff0d00720c */ /* 0x000fe20003f66270 */
[----:B------:R-:W-:Y:S01]  /*0e10*/  IMAD.MOV R16, RZ, RZ, -R9 ;  /* 0x000000ffff107224 */ /* 0x000fe200078e0a09 */
[----:B------:R-:W-:Y:S01]  /*0e20*/  LOP3.LUT R13, R31, 0x32, RZ, 0xfc, !PT ;  /* 0x000000321f0d7812 */ /* 0x000fe200078efcff */
[----:B------:R-:W-:Y:S01]  /*0e30*/  IMAD R14, R5, R3, R14 ;  /* 0x00000003050e7224 */ /* 0x000fe200078e020e */
[----:B------:R-:W-:Y:S01]  /*0e40*/  IABS R38, R35 ;  /* 0x0000002300267213 */ /* 0x000fe20000000000 */
[----:B------:R-:W-:Y:S01]  /*0e50*/  IMAD.MOV.U32 R9, RZ, RZ, R0 ;  /* 0x000000ffff097224 */ /* 0x000fe200078e0000 */
[----:B------:R-:W-:Y:S01]  /*0e60*/  LOP3.LUT R37, R31, 0xe, RZ, 0xfc, !PT ;  /* 0x0000000e1f257812 */ /* 0x000fe200078efcff */
[C---:B------:R-:W-:Y:S01]  /*0e70*/  IMAD R0, R5.reuse, R16, R11 ;  /* 0x0000001005007224 */ /* 0x040fe200078e020b */
[----:B------:R-:W-:Y:S01]  /*0e80*/  IABS R16, R13 ;  /* 0x0000000d00107213 */ /* 0x000fe20000000000 */
[----:B------:R-:W-:Y:S01]  /*0e90*/  @!P1 IMAD.MOV R9, RZ, RZ, -R9 ;  /* 0x000000ffff099224 */ /* 0x000fe200078e0a09 */
[C---:B------:R-:W-:Y:S01]  /*0ea0*/  ISETP.GT.U32.AND P1, PT, R5.reuse, R14, PT ;  /* 0x0000000e0500720c */ /* 0x040fe20003f24070 */
[--C-:B------:R-:W-:Y:S01]  /*0eb0*/  @!P4 IMAD.IADD R12, R12, 0x1, -R5.reuse ;  /* 0x000000010c0cc824 */ /* 0x100fe200078e0a05 */
[C---:B------:R-:W-:Y:S01]  /*0ec0*/  ISETP.GT.U32.AND P4, PT, R5.reuse, R0, PT ;  /* 0x000000000500720c */ /* 0x040fe20003f84070 */
[----:B------:R-:W-:Y:S01]  /*0ed0*/  @!P5 IMAD.IADD R10, R10, 0x1, -R5 ;  /* 0x000000010a0ad824 */ /* 0x000fe200078e0a05 */
[----:B------:R-:W-:Y:S01]  /*0ee0*/  ISETP.GT.U32.AND P5, PT, R5, R2, PT ;  /* 0x000000020500720c */ /* 0x000fe20003fa4070 */
[----:B------:R-:W-:Y:S01]  /*0ef0*/  IMAD.HI.U32 R3, R8, R16, RZ ;  /* 0x0000001008037227 */ /* 0x000fe200078e00ff */
[----:B------:R-:W-:-:S02]  /*0f00*/  IABS R40, R37 ;  /* 0x0000002500287213 */ /* 0x000fc40000000000 */
[----:B------:R-:W-:Y:S01]  /*0f10*/  ISETP.GT.U32.AND P6, PT, R5, R10, PT ;  /* 0x0000000a0500720c */ /* 0x000fe20003fc4070 */
[----:B------:R-:W-:Y:S01]  /*0f20*/  IMAD.MOV R11, RZ, RZ, -R3 ;  /* 0x000000ffff0b7224 */ /* 0x000fe200078e0a03 */
[C---:B------:R-:W-:Y:S01]  /*0f30*/  LOP3.LUT R39, R31.reuse, 0xc, RZ, 0xfc, !PT ;  /* 0x0000000c1f277812 */ /* 0x040fe200078efcff */
[----:B------:R-:W-:Y:S01]  /*0f40*/  IMAD.HI.U32 R3, R8, R18, RZ ;  /* 0x0000001208037227 */ /* 0x000fe200078e00ff */
[C---:B------:R-:W-:Y:S02]  /*0f50*/  LOP3.LUT R41, R31.reuse, 0xa, RZ, 0xfc, !PT ;  /* 0x0000000a1f297812 */ /* 0x040fe400078efcff */
[----:B------:R-:W-:Y:S01]  /*0f60*/  IABS R42, R39 ;  /* 0x00000027002a7213 */ /* 0x000fe20000000000 */
[--C-:B------:R-:W-:Y:S01]  /*0f70*/  @!P1 IMAD.IADD R14, R14, 0x1, -R5.reuse ;  /* 0x000000010e0e9824 */ /* 0x100fe200078e0a05 */
[----:B------:R-:W-:Y:S01]  /*0f80*/  IABS R44, R41 ;  /* 0x00000029002c7213 */ /* 0x000fe20000000000 */
[----:B------:R-:W-:Y:S01]  /*0f90*/  @!P4 IMAD.IADD R0, R0, 0x1, -R5 ;  /* 0x000000010000c824 */ /* 0x000fe200078e0a05 */
[----:B------:R-:W-:Y:S01]  /*0fa0*/  LOP3.LUT R43, R31, 0x8, RZ, 0xfc, !PT ;  /* 0x000000081f2b7812 */ /* 0x000fe200078efcff */
[----:B------:R-:W-:Y:S01]  /*0fb0*/  IMAD.MOV R3, RZ, RZ, -R3 ;  /* 0x000000ffff037224 */ /* 0x000fe200078e0a03 */
[----:B------:R-:W-:Y:S01]  /*0fc0*/  ISETP.GT.U32.AND P4, PT, R5, R14, PT ;  /* 0x0000000e0500720c */ /* 0x000fe20003f84070 */
[--C-:B------:R-:W-:Y:S01]  /*0fd0*/  @!P5 IMAD.IADD R2, R2, 0x1, -R5.reuse ;  /* 0x000000010202d824 */ /* 0x100fe200078e0a05 */
[----:B------:R-:W-:Y:S01]  /*0fe0*/  ISETP.GE.AND P5, PT, R17, RZ, PT ;  /* 0x000000ff1100720c */ /* 0x000fe20003fa6270 */
[C---:B------:R-:W-:Y:S01]  /*0ff0*/  IMAD R18, R5.reuse, R3, R18 ;  /* 0x0000000305127224 */ /* 0x040fe200078e0212 */
[----:B------:R-:W-:Y:S01]  /*1000*/  IABS R17, R25 ;  /* 0x0000001900117213 */ /* 0x000fe20000000000 */
[----:B------:R-:W-:Y:S01]  /*1010*/  @!P6 IMAD.IADD R10, R10, 0x1, -R5 ;  /* 0x000000010a0ae824 */ /* 0x000fe200078e0a05 */
[C---:B------:R-:W-:Y:S01]  /*1020*/  ISETP.GT.U32.AND P1, PT, R5.reuse, R2, PT ;  /* 0x000000020500720c */ /* 0x040fe20003f24070 */
[----:B------:R-:W-:Y:S01]  /*1030*/  IMAD R16, R5, R11, R16 ;  /* 0x0000000b05107224 */ /* 0x000fe200078e0210 */
[----:B------:R-:W-:Y:S01]  /*1040*/  ISETP.GE.AND P6, PT, R15, RZ, PT ;  /* 0x000000ff0f00720c */ /* 0x000fe20003fc6270 */
[----:B------:R-:W-:Y:S01]  /*1050*/  @!P0 IMAD.MOV R10, RZ, RZ, -R10 ;  /* 0x000000ffff0a8224 */ /* 0x000fe200078e0a0a */
[----:B------:R-:W-:Y:S01]  /*1060*/  ISETP.GT.U32.AND P0, PT, R5, R0, PT ;  /* 0x000000000500720c */ /* 0x000fe20003f04070 */
[----:B------:R-:W-:Y:S01]  /*1070*/  IMAD.HI.U32 R3, R8, R20, RZ ;  /* 0x0000001408037227 */ /* 0x000fe200078e00ff */
[----:B------:R-:W-:-:S02]  /*1080*/  IABS R15, R24 ;  /* 0x00000018000f7213 */ /* 0x000fc40000000000 */
[----:B------:R-:W-:Y:S01]  /*1090*/  LOP3.LUT R45, R31, 0x6, RZ, 0xfc, !PT ;  /* 0x000000061f2d7812 */ /* 0x000fe200078efcff */
[--C-:B------:R-:W-:Y:S01]  /*10a0*/  @!P4 IMAD.IADD R14, R14, 0x1, -R5.reuse ;  /* 0x000000010e0ec824 */ /* 0x100fe200078e0a05 */
[C---:B------:R-:W-:Y:S01]  /*10b0*/  ISETP.GT.U32.AND P4, PT, R5.reuse, R18, PT ;  /* 0x000000120500720c */ /* 0x040fe20003f84070 */
[----:B------:R-:W-:Y:S01]  /*10c0*/  @!P2 IMAD.MOV R12, RZ, RZ, -R12 ;  /* 0x000000ffff0ca224 */ /* 0x000fe200078e0a0c */
[----:B------:R-:W-:Y:S01]  /*10d0*/  IABS R46, R43 ;  /* 0x0000002b002e7213 */ /* 0x000fe20000000000 */
[----:B------:R-:W-:Y:S01]  /*10e0*/  @!P1 IMAD.IADD R2, R2, 0x1, -R5 ;  /* 0x0000000102029824 */ /* 0x000fe200078e0a05 */
[----:B------:R-:W-:Y:S01]  /*10f0*/  ISETP.GT.U32.AND P1, PT, R5, R16, PT ;  /* 0x000000100500720c */ /* 0x000fe20003f24070 */
[----:B------:R-:W-:Y:S01]  /*1100*/  IMAD.MOV R11, RZ, RZ, -R3 ;  /* 0x000000ffff0b7224 */ /* 0x000fe200078e0a03 */
[----:B------:R-:W-:Y:S01]  /*1110*/  LOP3.LUT R47, R31, 0x4, RZ, 0xfc, !PT ;  /* 0x000000041f2f7812 */ /* 0x000fe200078efcff */
[----:B------:R-:W-:Y:S01]  /*1120*/  IMAD.HI.U32 R3, R8, R15, RZ ;  /* 0x0000000f08037227 */ /* 0x000fe200078e00ff */
[----:B------:R-:W-:-:S02]  /*1130*/  IABS R48, R45 ;  /* 0x0000002d00307213 */ /* 0x000fc40000000000 */
[----:B------:R-:W-:Y:S01]  /*1140*/  IABS R50, R47 ;  /* 0x0000002f00327213 */ /* 0x000fe20000000000 */
[--C-:B------:R-:W-:Y:S01]  /*1150*/  @!P0 IMAD.IADD R0, R0, 0x1, -R5.reuse ;  /* 0x0000000100008824 */ /* 0x100fe200078e0a05 */
[----:B------:R-:W-:Y:S01]  /*1160*/  ISETP.GE.AND P0, PT, R13, RZ, PT ;  /* 0x000000ff0d00720c */ /* 0x000fe20003f06270 */
[----:B------:R-:W-:Y:S01]  /*1170*/  @!P4 IMAD.IADD R18, R18, 0x1, -R5 ;  /* 0x000000011212c824 */ /* 0x000fe200078e0a05 */
[----:B------:R-:W-:Y:S01]  /*1180*/  IABS R54, R31 ;  /* 0x0000001f00367213 */ /* 0x000fe20000000000 */
[----:B------:R-:W-:Y:S01]  /*1190*/  IMAD R20, R5, R11, R20 ;  /* 0x0000000b05147224 */ /* 0x000fe200078e0214 */
[----:B------:R-:W-:Y:S01]  /*11a0*/  LOP3.LUT R49, R31, 0x2, RZ, 0xfc, !PT ;  /* 0x000000021f317812 */ /* 0x000fe200078efcff */
[----:B------:R-:W-:Y:S01]  /*11b0*/  IMAD.MOV R22, RZ, RZ, -R3 ;  /* 0x000000ffff167224 */ /* 0x000fe200078e0a03 */
[----:B------:R-:W-:Y:S01]  /*11c0*/  ISETP.GT.U32.AND P2, PT, R5, R18, PT ;  /* 0x000000120500720c */ /* 0x000fe20003f44070 */
[----:B------:R-:W-:Y:S01]  /*11d0*/  IMAD.MOV.U32 R11, RZ, RZ, R2 ;  /* 0x000000ffff0b7224 */ /* 0x000fe200078e0002 */
[----:B------:R-:W-:Y:S01]  /*11e0*/  LOP3.LUT R3, R31, 0x28, RZ, 0xfc, !PT ;  /* 0x000000281f037812 */ /* 0x000fe200078efcff */
[----:B------:R-:W-:Y:S01]  /*11f0*/  @!P1 IMAD.IADD R16, R16, 0x1, -R5 ;  /* 0x0000000110109824 */ /* 0x000fe200078e0a05 */
[----:B------:R-:W-:Y:S01]  /*1200*/  ISETP.GE.AND P1, PT, R19, RZ, PT ;  /* 0x000000ff1300720c */ /* 0x000fe20003f26270 */
[----:B------:R-:W-:Y:S01]  /*1210*/  IMAD.MOV.U32 R13, RZ, RZ, R0 ;  /* 0x000000ffff0d7224 */ /* 0x000fe200078e0000 */
[----:B------:R-:W-:Y:S01]  /*1220*/  LOP3.LUT R19, R31, 0x24, RZ, 0xfc, !PT ;  /* 0x000000241f137812 */ /* 0x000fe200078efcff */
[C---:B------:R-:W-:Y:S01]  /*1230*/  IMAD R0, R5.reuse, R22, R15 ;  /* 0x0000001605007224 */ /* 0x040fe200078e020f */
[C---:B------:R-:W-:Y:S01]  /*1240*/  ISETP.GT.U32.AND P4, PT, R5.reuse, R16, PT ;  /* 0x000000100500720c */ /* 0x040fe20003f84070 */
[----:B------:R-:W-:Y:S01]  /*1250*/  @!P3 IMAD.MOV R11, RZ, RZ, -R11 ;  /* 0x000000ffff0bb224 */ /* 0x000fe200078e0a0b */
[----:B------:R-:W-:Y:S01]  /*1260*/  ISETP.GT.U32.AND P3, PT, R5, R20, PT ;  /* 0x000000140500720c */ /* 0x000fe20003f64070 */
[----:B------:R-:W-:Y:S01]  /*1270*/  IMAD.HI.U32 R2, R8, R17, RZ ;  /* 0x0000001108027227 */ /* 0x000fe200078e00ff */
[----:B------:R-:W-:-:S02]  /*1280*/  IABS R22, R3 ;  /* 0x0000000300167213 */ /* 0x000fc40000000000 */
[----:B------:R-:W-:Y:S01]  /*1290*/  LOP3.LUT R15, R31, 0x26, RZ, 0xfc, !PT ;  /* 0x000000261f0f7812 */ /* 0x000fe200078efcff */
[----:B------:R-:W-:Y:S01]  /*12a0*/  @!P2 IMAD.IADD R18, R18, 0x1, -R5 ;  /* 0x000000011212a824 */ /* 0x000fe200078e0a05 */
[----:B------:R-:W-:Y:S01]  /*12b0*/  ISETP.GT.U32.AND P2, PT, R5, R0, PT ;  /* 0x000000000500720c */ /* 0x000fe20003f44070 */
[----:B------:R-:W-:Y:S01]  /*12c0*/  IMAD.MOV R2, RZ, RZ, -R2 ;  /* 0x000000ffff027224 */ /* 0x000fe200078e0a02 */
[----:B------:R-:W-:Y:S01]  /*12d0*/  IABS R52, R49 ;  /* 0x0000003100347213 */ /* 0x000fe20000000000 */
[----:B------:R-:W-:Y:S01]  /*12e0*/  @!P5 IMAD.MOV R13, RZ, RZ, -R13 ;  /* 0x000000ffff0dd224 */ /* 0x000fe200078e0a0d */
[----:B------:R-:W-:Y:S01]  /*12f0*/  ISETP.GE.AND P5, PT, R24, RZ, PT ;  /* 0x000000ff1800720c */ /* 0x000fe20003fa6270 */
[--C-:B------:R-:W-:Y:S01]  /*1300*/  @!P4 IMAD.IADD R16, R16, 0x1, -R5.reuse ;  /* 0x000000011010c824 */ /* 0x100fe200078e0a05 */
[----:B------:R-:W-:Y:S01]  /*1310*/  IABS R24, R15 ;  /* 0x0000000f00187213 */ /* 0x000fe20000000000 */
[----:B------:R-:W-:Y:S01]  /*1320*/  @!P3 IMAD.IADD R20, R20, 0x1, -R5 ;  /* 0x000000011414b824 */ /* 0x000fe200078e0a05 */
[----:B------:R-:W-:Y:S01]  /*1330*/  ISETP.GE.AND P4, PT, R25, RZ, PT ;  /* 0x000000ff1900720c */ /* 0x000fe20003f86270 */
[----:B------:R-:W-:Y:S01]  /*1340*/  @!P0 IMAD.MOV R16, RZ, RZ, -R16 ;  /* 0x000000ffff108224 */ /* 0x000fe200078e0a10 */
[----:B------:R-:W-:Y:S01]  /*1350*/  ISETP.GE.AND P0, PT, R3, RZ, PT ;  /* 0x000000ff0300720c */ /* 0x000fe20003f06270 */
[C---:B------:R-:W-:Y:S01]  /*1360*/  IMAD R2, R5.reuse, R2, R17 ;  /* 0x0000000205027224 */ /* 0x040fe200078e0211 */
[----:B------:R-:W-:Y:S01]  /*1370*/  ISETP.GT.U32.AND P3, PT, R5, R20, PT ;  /* 0x000000140500720c */ /* 0x000fe20003f64070 */
[----:B------:R-:W-:Y:S01]  /*1380*/  @!P2 IMAD.IADD R0, R0, 0x1, -R5 ;  /* 0x000000010000a824 */ /* 0x000fe200078e0a05 */
[----:B------:R-:W-:Y:S01]  /*1390*/  IABS R17, R19 ;  /* 0x0000001300117213 */ /* 0x000fe20000000000 */
[----:B------:R-:W-:Y:S01]  /*13a0*/  IMAD.HI.U32 R3, R8, R22, RZ ;  /* 0x0000001608037227 */ /* 0x000fe200078e00ff */
[----:B------:R-:W-:-:S02]  /*13b0*/  LOP3.LUT R25, R31, 0x20, RZ, 0xfc, !PT ;  /* 0x000000201f197812 */ /* 0x000fc400078efcff */
[C---:B------:R-:W-:Y:S01]  /*13c0*/  ISETP.GT.U32.AND P2, PT, R5.reuse, R0, PT ;  /* 0x000000000500720c */ /* 0x040fe20003f44070 */
[----:B------:R-:W-:Y:S01]  /*13d0*/  @!P1 IMAD.MOV R18, RZ, RZ, -R18 ;  /* 0x000000ffff129224 */ /* 0x000fe200078e0a12 */
[----:B------:R-:W-:Y:S01]  /*13e0*/  ISETP.GT.U32.AND P1, PT, R5, R2, PT ;  /* 0x000000020500720c */ /* 0x000fe20003f24070 */
[----:B------:R-:W-:Y:S01]  /*13f0*/  IMAD.MOV R3, RZ, RZ, -R3 ;  /* 0x000000ffff037224 */ /* 0x000fe200078e0a03 */
[----:B------:R-:W-:Y:S01]  /*1400*/  IABS R26, R25 ;  /* 0x00000019001a7213 */ /* 0x000fe20000000000 */
[----:B------:R-:W-:Y:S01]  /*1410*/  @!P6 IMAD.MOV R14, RZ, RZ, -R14 ;  /* 0x000000ffff0ee224 */ /* 0x000fe200078e0a0e */
[----:B------:R-:W-:Y:S01]  /*1420*/  ISETP.GE.AND P6, PT, R21, RZ, PT ;  /* 0x000000ff1500720c */ /* 0x000fe20003fc6270 */
[----:B------:R-:W-:Y:S01]  /*1430*/  IMAD R22, R5, R3, R22 ;  /* 0x0000000305167224 */ /* 0x000fe200078e0216 */
[----:B------:R-:W-:Y:S01]  /*1440*/  LOP3.LUT R21, R31, 0x22, RZ, 0xfc, !PT ;  /* 0x000000221f157812 */ /* 0x000fe200078efcff */
[----:B------:R-:W-:Y:S01]  /*1450*/  IMAD.HI.U32 R3, R8, R24, RZ ;  /* 0x0000001808037227 */ /* 0x000fe200078e00ff */
[----:B------:R-:W-:-:S03]  /*1460*/  SHF.R.S32.HI R6, RZ, 0x6, R6 ;  /* 0x00000006ff067819 */ /* 0x000fc60000011406 */
[----:B------:R-:W-:Y:S01]  /*1470*/  @!P3 IMAD.IADD R20, R20, 0x1, -R5 ;  /* 0x000000011414b824 */ /* 0x000fe200078e0a05 */
[----:B------:R-:W-:Y:S01]  /*1480*/  ISETP.GE.AND P3, PT, R15, RZ, PT ;  /* 0x000000ff0f00720c */ /* 0x000fe20003f66270 */
[----:B------:R-:W-:Y:S02]  /*1490*/  IMAD.MOV R15, RZ, RZ, -R3 ;  /* 0x000000ffff0f7224 */ /* 0x000fe400078e0a03 */
[--C-:B------:R-:W-:Y:S01]  /*14a0*/  @!P2 IMAD.IADD R0, R0, 0x1, -R5.reuse ;  /* 0x000000010000a824 */ /* 0x100fe200078e0a05 */
[----:B------:R-:W-:Y:S01]  /*14b0*/  ISETP.GE.AND P2, PT, R19, RZ, PT ;  /* 0x000000ff1300720c */ /* 0x000fe20003f46270 */
[----:B------:R-:W-:Y:S01]  /*14c0*/  IMAD R24, R5, R15, R24 ;  /* 0x0000000f05187224 */ /* 0x000fe200078e0218 */
[----:B------:R-:W-:Y:S01]  /*14d0*/  IABS R19, R21 ;  /* 0x0000001500137213 */ /* 0x000fe20000000000 */
[----:B------:R-:W-:Y:S02]  /*14e0*/  @!P1 IMAD.IADD R2, R2, 0x1, -R5 ;  /* 0x0000000102029824 */ /* 0x000fe400078e0a05 */
[----:B------:R-:W-:-:S02]  /*14f0*/  IMAD.MOV.U32 R15, RZ, RZ, R0 ;  /* 0x000000ffff0f7224 */ /* 0x000fc400078e0000 */
[----:B------:R-:W-:Y:S01]  /*1500*/  @!P6 IMAD.MOV R20, RZ, RZ, -R20 ;  /* 0x000000ffff14e224 */ /* 0x000fe200078e0a14 */
[C---:B------:R-:W-:Y:S01]  /*1510*/  ISETP.GT.U32.AND P1, PT, R5.reuse, R2, PT ;  /* 0x000000020500720c */ /* 0x040fe20003f24070 */
[----:B------:R-:W-:Y:S01]  /*1520*/  @!P5 IMAD.MOV R15, RZ, RZ, -R15 ;  /* 0x000000ffff0fd224 */ /* 0x000fe200078e0a0f */
[C---:B------:R-:W-:Y:S01]  /*1530*/  ISETP.GT.U32.AND P5, PT, R5.reuse, R24, PT ;  /* 0x000000180500720c */ /* 0x040fe20003fa4070 */
[----:B------:R-:W-:Y:S01]  /*1540*/  IMAD.HI.U32 R3, R8, R17, RZ ;  /* 0x0000001108037227 */ /* 0x000fe200078e00ff */
[----:B------:R-:W-:-:S03]  /*1550*/  ISETP.GT.U32.AND P6, PT, R5, R22, PT ;  /* 0x000000160500720c */ /* 0x000fc60003fc4070 */
[----:B------:R-:W-:Y:S02]  /*1560*/  IMAD.MOV R0, RZ, RZ, -R3 ;  /* 0x000000ffff007224 */ /* 0x000fe400078e0a03 */
[----:B------:R-:W-:-:S04]  /*1570*/  IMAD.HI.U32 R3, R8, R19, RZ ;  /* 0x0000001308037227 */ /* 0x000fc800078e00ff */
[--C-:B------:R-:W-:Y:S01]  /*1580*/  @!P1 IMAD.IADD R2, R2, 0x1, -R5.reuse ;  /* 0x0000000102029824 */ /* 0x100fe200078e0a05 */
[----:B------:R-:W-:Y:S01]  /*1590*/  ISETP.GE.AND P1, PT, R21, RZ, PT ;  /* 0x000000ff1500720c */ /* 0x000fe20003f26270 */
[----:B------:R-:W-:Y:S01]  /*15a0*/  @!P5 IMAD.IADD R24, R24, 0x1, -R5 ;  /* 0x000000011818d824 */ /* 0x000fe200078e0a05 */
[----:B------:R-:W-:Y:S01]  /*15b0*/  LOP3.LUT R21, R31, 0x1e, RZ, 0xfc, !PT ;  /* 0x0000001e1f157812 */ /* 0x000fe200078efcff */
[C---:B------:R-:W-:Y:S02]  /*15c0*/  IMAD R0, R5.reuse, R0, R17 ;  /* 0x0000000005007224 */ /* 0x040fe400078e0211 */
[----:B------:R-:W-:Y:S01]  /*15d0*/  IMAD.MOV.U32 R17, RZ, RZ, R2 ;  /* 0x000000ffff117224 */ /* 0x000fe200078e0002 */
[----:B------:R-:W-:Y:S01]  /*15e0*/  ISETP.GT.U32.AND P5, PT, R5, R24, PT ;  /* 0x000000180500720c */ /* 0x000fe20003fa4070 */
[----:B------:R-:W-:Y:S01]  /*15f0*/  IMAD.MOV R2, RZ, RZ, -R3 ;  /* 0x000000ffff027224 */ /* 0x000fe200078e0a03 */
[----:B------:R-:W-:Y:S01]  /*1600*/  IABS R28, R21 ;  /* 0x00000015001c7213 */ /* 0x000fe20000000000 */
[----:B------:R-:W-:-:S04]  /*1610*/  IMAD.HI.U32 R3, R8, R26, RZ ;  /* 0x0000001a08037227 */ /* 0x000fc800078e00ff */
[----:B------:R-:W-:Y:S02]  /*1620*/  @!P6 IMAD.IADD R22, R22, 0x1, -R5 ;  /* 0x000000011616e824 */ /* 0x000fe400078e0a05 */
[----:B------:R-:W-:Y:S02]  /*1630*/  IMAD.MOV R3, RZ, RZ, -R3 ;  /* 0x000000ffff037224 */ /* 0x000fe400078e0a03 */
[C---:B------:R-:W-:Y:S01]  /*1640*/  IMAD R2, R5.reuse, R2, R19 ;  /* 0x0000000205027224 */ /* 0x040fe200078e0213 */
[C---:B------:R-:W-:Y:S01]  /*1650*/  ISETP.GT.U32.AND P6, PT, R5.reuse, R22, PT ;  /* 0x000000160500720c */ /* 0x040fe20003fc4070 */
[C---:B------:R-:W-:Y:S02]  /*1660*/  IMAD R26, R5.reuse, R3, R26 ;  /* 0x00000003051a7224 */ /* 0x040fe400078e021a */
[----:B------:R-:W-:Y:S02]  /*1670*/  @!P5 IMAD.IADD R24, R24, 0x1, -R5 ;  /* 0x000000011818d824 */ /* 0x000fe400078e0a05 */
[----:B------:R-:W-:Y:S01]  /*1680*/  @!P4 IMAD.MOV R17, RZ, RZ, -R17 ;  /* 0x000000ffff11c224 */ /* 0x000fe200078e0a11 */
[C---:B------:R-:W-:Y:S01]  /*1690*/  ISETP.GT.U32.AND P5, PT, R5.reuse, R26, PT ;  /* 0x0000001a0500720c */ /* 0x040fe20003fa4070 */
[----:B------:R-:W-:Y:S01]  /*16a0*/  IMAD.HI.U32 R3, R8, R28, RZ ;  /* 0x0000001c08037227 */ /* 0x000fe200078e00ff */
[----:B------:R-:W-:-:S03]  /*16b0*/  ISETP.GT.U32.AND P4, PT, R5, R0, PT ;  /* 0x000000000500720c */ /* 0x000fc60003f84070 */
[----:B------:R-:W-:-:S04]  /*16c0*/  IMAD.HI.U32 R19, R8, R30, RZ ;  /* 0x0000001e08137227 */ /* 0x000fc800078e00ff */
[----:B------:R-:W-:Y:S01]  /*16d0*/  @!P6 IMAD.IADD R22, R22, 0x1, -R5 ;  /* 0x000000011616e824 */ /* 0x000fe200078e0a05 */
[C---:B------:R-:W-:Y:S01]  /*16e0*/  ISETP.GT.U32.AND P6, PT, R5.reuse, R2, PT ;  /* 0x000000020500720c */ /* 0x040fe20003fc4070 */
[----:B------:R-:W-:Y:S02]  /*16f0*/  IMAD.MOV R3, RZ, RZ, -R3 ;  /* 0x000000ffff037224 */ /* 0x000fe400078e0a03 */
[--C-:B------:R-:W-:Y:S02]  /*1700*/  @!P5 IMAD.IADD R26, R26, 0x1, -R5.reuse ;  /* 0x000000011a1ad824 */ /* 0x100fe400078e0a05 */
[----:B------:R-:W-:Y:S02]  /*1710*/  @!P4 IMAD.IADD R0, R0, 0x1, -R5 ;  /* 0x000000010000c824 */ /* 0x000fe400078e0a05 */
[----:B------:R-:W-:Y:S01]  /*1720*/  @!P0 IMAD.MOV R22, RZ, RZ, -R22 ;  /* 0x000000ffff168224 */ /* 0x000fe200078e0a16 */
[----:B------:R-:W-:Y:S01]  /*1730*/  ISETP.GT.U32.AND P5, PT, R5, R26, PT ;  /* 0x0000001a0500720c */ /* 0x000fe20003fa4070 */
[----:B------:R-:W-:Y:S01]  /*1740*/  IMAD.MOV R19, RZ, RZ, -R19 ;  /* 0x000000ffff137224 */ /* 0x000fe200078e0a13 */
[----:B------:R-:W-:Y:S01]  /*1750*/  ISETP.GE.AND P0, PT, R25, RZ, PT ;  /* 0x000000ff1900720c */ /* 0x000fe20003f06270 */
[C---:B------:R-:W-:Y:S01]  /*1760*/  IMAD R28, R5.reuse, R3, R28 ;  /* 0x00000003051c7224 */ /* 0x040fe200078e021c */
[----:B------:R-:W-:Y:S01]  /*1770*/  ISETP.GT.U32.AND P4, PT, R5, R0, PT ;  /* 0x000000000500720c */ /* 0x000fe20003f84070 */
[--C-:B------:R-:W-:Y:S01]  /*1780*/  @!P6 IMAD.IADD R2, R2, 0x1, -R5.reuse ;  /* 0x000000010202e824 */ /* 0x100fe200078e0a05 */
[----:B------:R-:W-:Y:S01]  /*1790*/  LOP3.LUT R3, R31, 0x1a, RZ, 0xfc, !PT ;  /* 0x0000001a1f037812 */ /* 0x000fe200078efcff */
[----:B------:R-:W-:Y:S01]  /*17a0*/  IMAD R30, R5, R19, R30 ;  /* 0x00000013051e7224 */ /* 0x000fe200078e021e */
[----:B------:R-:W-:Y:S01]  /*17b0*/  LOP3.LUT R25, R31, 0x18, RZ, 0xfc, !PT ;  /* 0x000000181f197812 */ /* 0x000fe200078efcff */
[----:B------:R-:W-:Y:S01]  /*17c0*/  @!P3 IMAD.MOV R24, RZ, RZ, -R24 ;  /* 0x000000ffff18b224 */ /* 0x000fe200078e0a18 */
[----:B------:R-:W-:Y:S01]  /*17d0*/  ISETP.GT.U32.AND P6, PT, R5, R2, PT ;  /* 0x000000020500720c */ /* 0x000fe20003fc4070 */
[----:B------:R-:W-:Y:S01]  /*17e0*/  IMAD R7, R7, UR4, RZ ;  /* 0x0000000407077c24 */ /* 0x000fe2000f8e02ff */
[----:B------:R-:W-:Y:S01]  /*17f0*/  ISETP.GE.AND P3, PT, R21, RZ, PT ;  /* 0x000000ff1500720c */ /* 0x000fe20003f66270 */
[----:B------:R-:W-:Y:S01]  /*1800*/  @!P5 IMAD.IADD R26, R26, 0x1, -R5 ;  /* 0x000000011a1ad824 */ /* 0x000fe200078e0a05 */
[----:B------:R-:W-:Y:S01]  /*1810*/  ISETP.GT.U32.AND P5, PT, R5, R28, PT ;  /* 0x0000001c0500720c */ /* 0x000fe20003fa4070 */
[----:B------:R-:W-:Y:S01]  /*1820*/  ULDC UR4, c[0x0][0x240] ;  /* 0x0000900000047ab9 */ /* 0x000fe20000000800 */
[----:B------:R-:W-:-:S02]  /*1830*/  IMAD R239, R230, 0xb, RZ ;  /* 0x0000000be6ef7824 */ /* 0x000fc400078e02ff */
[----:B------:R-:W-:Y:S01]  /*1840*/  @!P0 IMAD.MOV R26, RZ, RZ, -R26 ;  /* 0x000000ffff1a8224 */ /* 0x000fe200078e0a1a */
[----:B------:R-:W-:Y:S01]  /*1850*/  ISETP.GT.U32.AND P0, PT, R5, R30, PT ;  /* 0x0000001e0500720c */ /* 0x000fe20003f04070 */
[--C-:B------:R-:W-:Y:S01]  /*1860*/  @!P4 IMAD.IADD R0, R0, 0x1, -R5.reuse ;  /* 0x000000010000c824 */ /* 0x100fe200078e0a05 */
[----:B------:R-:W-:Y:S01]  /*1870*/  ISETP.GE.AND P4, PT, R27, RZ, PT ;  /* 0x000000ff1b00720c */ /* 0x000fe20003f86270 */
[----:B------:R-:W-:Y:S01]  /*1880*/  IMAD R238, R230, 0xa, RZ ;  /* 0x0000000ae6ee7824 */ /* 0x000fe200078e02ff */
[----:B------:R-:W-:Y:S01]  /*1890*/  LOP3.LUT R27, R31, 0x16, RZ, 0xfc, !PT ;  /* 0x000000161f1b7812 */ /* 0x000fe200078efcff */
[----:B------:R-:W-:Y:S01]  /*18a0*/  @!P6 IMAD.IADD R2, R2, 0x1, -R5 ;  /* 0x000000010202e824 */ /* 0x000fe200078e0a05 */
[----:B------:R-:W-:Y:S01]  /*18b0*/  ISETP.GE.AND P6, PT, R3, RZ, PT ;  /* 0x000000ff0300720c */ /* 0x000fe20003fc6270 */
[----:B------:R-:W-:Y:S01]  /*18c0*/  IMAD.MOV.U32 R19, RZ, RZ, R0 ;  /* 0x000000ffff137224 */ /* 0x000fe200078e0000 */
[----:B------:R-:W-:Y:S01]  /*18d0*/  IABS R3, R3 ;  /* 0x0000000300037213 */ /* 0x000fe20000000000 */
[----:B------:R-:W-:Y:S01]  /*18e0*/  IMAD.MOV.U32 R21, RZ, RZ, R2 ;  /* 0x000000ffff157224 */ /* 0x000fe200078e0002 */
[----:B------:R-:W-:Y:S01]  /*18f0*/  IABS R0, R25 ;  /* 0x0000001900007213 */ /* 0x000fe20000000000 */
[----:B------:R-:W-:Y:S01]  /*1900*/  @!P2 IMAD.MOV R19, RZ, RZ, -R19 ;  /* 0x000000ffff13a224 */ /* 0x000fe200078e0a13 */
[----:B------:R-:W-:Y:S01]  /*1910*/  ISETP.GE.AND P2, PT, R25, RZ, PT ;  /* 0x000000ff1900720c */ /* 0x000fe20003f46270 */
[----:B------:R-:W-:Y:S01]  /*1920*/  @!P5 IMAD.IADD R28, R28, 0x1, -R5 ;  /* 0x000000011c1cd824 */ /* 0x000fe200078e0a05 */
[----:B------:R-:W-:Y:S01]  /*1930*/  IABS R32, R27 ;  /* 0x0000001b00207213 */ /* 0x000fe20000000000 */
[----:B------:R-:W-:-:S02]  /*1940*/  IMAD.MOV.U32 R25, RZ, RZ, R3 ;  /* 0x000000ffff197224 */ /* 0x000fc400078e0003 */
[----:B------:R-:W-:Y:S01]  /*1950*/  @!P1 IMAD.MOV R21, RZ, RZ, -R21 ;  /* 0x000000ffff159224 */ /* 0x000fe200078e0a15 */
[----:B------:R-:W-:Y:S01]  /*1960*/  ISETP.GE.AND P1, PT, R27, RZ, PT ;  /* 0x000000ff1b00720c */ /* 0x000fe20003f26270 */
[----:B------:R-:W-:Y:S01]  /*1970*/  @!P0 IMAD.IADD R30, R30, 0x1, -R5 ;  /* 0x000000011e1e8824 */ /* 0x000fe200078e0a05 */
[C---:B------:R-:W-:Y:S01]  /*1980*/  ISETP.GT.U32.AND P5, PT, R5.reuse, R28, PT ;  /* 0x0000001c0500720c */ /* 0x040fe20003fa4070 */
[----:B------:R-:W-:Y:S02]  /*1990*/  IMAD.MOV.U32 R27, RZ, RZ, R0 ;  /* 0x000000ffff1b7224 */ /* 0x000fe400078e0000 */
[----:B------:R-:W-:Y:S01]  /*19a0*/  IMAD.HI.U32 R0, R8, R25, RZ ;  /* 0x0000001908007227 */ /* 0x000fe200078e00ff */
[----:B------:R-:W-:-:S03]  /*19b0*/  ISETP.GT.U32.AND P0, PT, R5, R30, PT ;  /* 0x0000001e0500720c */ /* 0x000fc60003f04070 */
[----:B------:R-:W-:-:S04]  /*19c0*/  IMAD.HI.U32 R2, R8, R27, RZ ;  /* 0x0000001b08027227 */ /* 0x000fc800078e00ff */
[----:B------:R-:W-:Y:S02]  /*19d0*/  IMAD.MOV R0, RZ, RZ, -R0 ;  /* 0x000000ffff007224 */ /* 0x000fe400078e0a00 */
[----:B------:R-:W-:Y:S02]  /*19e0*/  IMAD.MOV R2, RZ, RZ, -R2 ;  /* 0x000000ffff027224 */ /* 0x000fe400078e0a02 */
[C---:B------:R-:W-:Y:S02]  /*19f0*/  IMAD R0, R5.reuse, R0, R25 ;  /* 0x0000000005007224 */ /* 0x040fe400078e0219 */
[C---:B------:R-:W-:Y:S02]  /*1a00*/  IMAD R2, R5.reuse, R2, R27 ;  /* 0x0000000205027224 */ /* 0x040fe400078e021b */
[--C-:B------:R-:W-:Y:S01]  /*1a10*/  @!P5 IMAD.IADD R28, R28, 0x1, -R5.reuse ;  /* 0x000000011c1cd824 */ /* 0x100fe200078e0a05 */
[C---:B------:R-:W-:Y:S01]  /*1a20*/  ISETP.GT.U32.AND P5, PT, R5.reuse, R0, PT ;  /* 0x000000000500720c */ /* 0x040fe20003fa4070 */
[----:B------:R-:W-:Y:S01]  /*1a30*/  @!P0 IMAD.IADD R30, R30, 0x1, -R5 ;  /* 0x000000011e1e8824 */ /* 0x000fe200078e0a05 */
[----:B------:R-:W-:Y:S01]  /*1a40*/  ISETP.GT.U32.AND P0, PT, R5, R2, PT ;  /* 0x000000020500720c */ /* 0x000fe20003f04070 */
[----:B------:R-:W-:-:S04]  /*1a50*/  IMAD.HI.U32 R3, R8, R32, RZ ;  /* 0x0000002008037227 */ /* 0x000fc800078e00ff */
[----:B------:R-:W-:Y:S02]  /*1a60*/  IMAD.MOV R3, RZ, RZ, -R3 ;  /* 0x000000ffff037224 */ /* 0x000fe400078e0a03 */
[----:B------:R-:W-:-:S04]  /*1a70*/  IMAD.HI.U32 R25, R8, R38, RZ ;  /* 0x0000002608197227 */ /* 0x000fc800078e00ff */
[--C-:B------:R-:W-:Y:S02]  /*1a80*/  @!P5 IMAD.IADD R0, R0, 0x1, -R5.reuse ;  /* 0x000000010000d824 */ /* 0x100fe400078e0a05 */
[----:B------:R-:W-:Y:S02]  /*1a90*/  @!P0 IMAD.IADD R2, R2, 0x1, -R5 ;  /* 0x0000000102028824 */ /* 0x000fe400078e0a05 */
[C---:B------:R-:W-:Y:S01]  /*1aa0*/  IMAD R32, R5.reuse, R3, R32 ;  /* 0x0000000305207224 */ /* 0x040fe200078e0220 */
[C---:B------:R-:W-:Y:S01]  /*1ab0*/  ISETP.GT.U32.AND P5, PT, R5.reuse, R0, PT ;  /* 0x000000000500720c */ /* 0x040fe20003fa4070 */
[----:B------:R-:W-:Y:S01]  /*1ac0*/  IMAD.HI.U32 R3, R8, R34, RZ ;  /* 0x0000002208037227 */ /* 0x000fe200078e00ff */
[----:B------:R-:W-:-:S03]  /*1ad0*/  ISETP.GT.U32.AND P0, PT, R5, R2, PT ;  /* 0x000000020500720c */ /* 0x000fc60003f04070 */
[----:B------:R-:W-:Y:S02]  /*1ae0*/  IMAD.MOV R3, RZ, RZ, -R3 ;  /* 0x000000ffff037224 */ /* 0x000fe400078e0a03 */
[----:B------:R-:W-:Y:S02]  /*1af0*/  IMAD.MOV R25, RZ, RZ, -R25 ;  /* 0x000000ffff197224 */ /* 0x000fe400078e0a19 */
[----:B------:R-:W-:Y:S02]  /*1b00*/  IMAD R34, R5, R3, R34 ;  /* 0x0000000305227224 */ /* 0x000fe400078e0222 */
[----:B------:R-:W-:-:S04]  /*1b10*/  IMAD.HI.U32 R3, R8, R36, RZ ;  /* 0x0000002408037227 */ /* 0x000fc800078e00ff */
[--C-:B------:R-:W-:Y:S01]  /*1b20*/  @!P5 IMAD.IADD R0, R0, 0x1, -R5.reuse ;  /* 0x000000010000d824 */ /* 0x100fe200078e0a05 */
[C---:B------:R-:W-:Y:S01]  /*1b30*/  ISETP.GT.U32.AND P5, PT, R5.reuse, R32, PT ;  /* 0x000000200500720c */ /* 0x040fe20003fa4070 */
[----:B------:R-:W-:Y:S01]  /*1b40*/  @!P0 IMAD.IADD R2, R2, 0x1, -R5 ;  /* 0x0000000102028824 */ /* 0x000fe200078e0a05 */
[C---:B------:R-:W-:Y:S01]  /*1b50*/  ISETP.GT.U32.AND P0, PT, R5.reuse, R34, PT ;  /* 0x000000220500720c */ /* 0x040fe20003f04070 */
[----:B------:R-:W-:Y:S02]  /*1b60*/  IMAD.MOV R27, RZ, RZ, -R3 ;  /* 0x000000ffff1b7224 */ /* 0x000fe400078e0a03 */
[C---:B------:R-:W-:Y:S02]  /*1b70*/  IMAD R38, R5.reuse, R25, R38 ;  /* 0x0000001905267224 */ /* 0x040fe400078e0226 */
[----:B------:R-:W-:Y:S02]  /*1b80*/  IMAD R36, R5, R27, R36 ;  /* 0x0000001b05247224 */ /* 0x000fe400078e0224 */
[----:B------:R-:W-:-:S04]  /*1b90*/  IMAD.HI.U32 R3, R8, R40, RZ ;  /* 0x0000002808037227 */ /* 0x000fc800078e00ff */
[--C-:B------:R-:W-:Y:S01]  /*1ba0*/  @!P5 IMAD.IADD R32, R32, 0x1, -R5.reuse ;  /* 0x000000012020d824 */ /* 0x100fe200078e0a05 */
[C---:B------:R-:W-:Y:S01]  /*1bb0*/  ISETP.GT.U32.AND P5, PT, R5.reuse, R36, PT ;  /* 0x000000240500720c */ /* 0x040fe20003fa4070 */
[----:B------:R-:W-:Y:S01]  /*1bc0*/  @!P0 IMAD.IADD R34, R34, 0x1, -R5 ;  /* 0x0000000122228824 */ /* 0x000fe200078e0a05 */
[----:B------:R-:W-:Y:S01]  /*1bd0*/  ISETP.GT.U32.AND P0, PT, R5, R38, PT ;  /* 0x000000260500720c */ /* 0x000fe20003f04070 */
[----:B------:R-:W-:Y:S02]  /*1be0*/  IMAD.MOV R27, RZ, RZ, -R3 ;  /* 0x000000ffff1b7224 */ /* 0x000fe400078e0a03 */
[----:B------:R-:W-:-:S04]  /*1bf0*/  IMAD.HI.U32 R3, R8, R42, RZ ;  /* 0x0000002a08037227 */ /* 0x000fc800078e00ff */
[C---:B------:R-:W-:Y:S02]  /*1c00*/  IMAD R40, R5.reuse, R27, R40 ;  /* 0x0000001b05287224 */ /* 0x040fe400078e0228 */
[----:B------:R-:W-:Y:S02]  /*1c10*/  IMAD.MOV R3, RZ, RZ, -R3 ;  /* 0x000000ffff037224 */ /* 0x000fe400078e0a03 */
[----:B------:R-:W-:Y:S01]  /*1c20*/  @!P5 IMAD.IADD R36, R36, 0x1, -R5 ;  /* 0x000000012424d824 */ /* 0x000fe200078e0a05 */
[C---:B------:R-:W-:Y:S01]  /*1c30*/  ISETP.GT.U32.AND P5, PT, R5.reuse, R40, PT ;  /* 0x000000280500720c */ /* 0x040fe20003fa4070 */
[----:B------:R-:W-:Y:S02]  /*1c40*/  IMAD R42, R5, R3, R42 ;  /* 0x00000003052a7224 */ /* 0x000fe400078e022a */
[----:B------:R-:W-:-:S04]  /*1c50*/  IMAD.HI.U32 R3, R8, R44, RZ ;  /* 0x0000002c08037227 */ /* 0x000fc800078e00ff */
[----:B------:R-:W-:Y:S01]  /*1c60*/  @!P0 IMAD.IADD R38, R38, 0x1, -R5 ;  /* 0x0000000126268824 */ /* 0x000fe200078e0a05 */
[----:B------:R-:W-:Y:S01]  /*1c70*/  ISETP.GT.U32.AND P0, PT, R5, R42, PT ;  /* 0x0000002a0500720c */ /* 0x000fe20003f04070 */
[----:B------:R-:W-:Y:S02]  /*1c80*/  IMAD.MOV R3, RZ, RZ, -R3 ;  /* 0x000000ffff037224 */ /* 0x000fe400078e0a03 */
[----:B------:R-:W-:-:S04]  /*1c90*/  IMAD.HI.U32 R25, R8, R48, RZ ;  /* 0x0000003008197227 */ /* 0x000fc800078e00ff */
[----:B------:R-:W-:Y:S02]  /*1ca0*/  IMAD R44, R5, R3, R44 ;  /* 0x00000003052c7224 */ /* 0x000fe400078e022c */
[----:B------:R-:W-:-:S04]  /*1cb0*/  IMAD.HI.U32 R3, R8, R46, RZ ;  /* 0x0000002e08037227 */ /* 0x000fc800078e00ff */
[----:B------:R-:W-:Y:S01]  /*1cc0*/  @!P5 IMAD.IADD R40, R40, 0x1, -R5 ;  /* 0x000000012828d824 */ /* 0x000fe200078e0a05 */
[C---:B------:R-:W-:Y:S01]  /*1cd0*/  ISETP.GT.U32.AND P5, PT, R5.reuse, R34, PT ;  /* 0x000000220500720c */ /* 0x040fe20003fa4070 */
[----:B------:R-:W-:Y:S02]  /*1ce0*/  IMAD.MOV R3, RZ, RZ, -R3 ;  /* 0x000000ffff037224 */ /* 0x000fe400078e0a03 */
[----:B------:R-:W-:Y:S01]  /*1cf0*/  @!P3 IMAD.MOV R28, RZ, RZ, -R28 ;  /* 0x000000ffff1cb224 */ /* 0x000fe200078e0a1c */
[C---:B------:R-:W-:Y:S01]  /*1d00*/  ISETP.GT.U32.AND P3, PT, R5.reuse, R32, PT ;  /* 0x000000200500720c */ /* 0x040fe20003f64070 */
[----:B------:R-:W-:Y:S01]  /*1d10*/  @!P4 IMAD.MOV R30, RZ, RZ, -R30 ;  /* 0x000000ffff1ec224 */ /* 0x000fe200078e0a1e */
[----:B------:R-:W-:Y:S01]  /*1d20*/  ISETP.GT.U32.AND P4, PT, R5, R36, PT ;  /* 0x000000240500720c */ /* 0x000fe20003f84070 */
[----:B------:R-:W-:-:S04]  /*1d30*/  IMAD.HI.U32 R27, R8, R50, RZ ;  /* 0x00000032081b7227 */ /* 0x000fc800078e00ff */
[----:B------:R-:W-:Y:S02]  /*1d40*/  IMAD.MOV R25, RZ, RZ, -R25 ;  /* 0x000000ffff197224 */ /* 0x000fe400078e0a19 */
[----:B------:R-:W-:Y:S01]  /*1d50*/  @!P0 IMAD.IADD R42, R42, 0x1, -R5 ;  /* 0x000000012a2a8824 */ /* 0x000fe200078e0a05 */
[C---:B------:R-:W-:Y:S01]  /*1d60*/  ISETP.GT.U32.AND P0, PT, R5.reuse, R38, PT ;  /* 0x000000260500720c */ /* 0x040fe20003f04070 */
[----:B------:R-:W-:Y:S02]  /*1d70*/  IMAD R46, R5, R3, R46 ;  /* 0x00000003052e7224 */ /* 0x000fe400078e022e */
[----:B------:R-:W-:-:S04]  /*1d80*/  IMAD.HI.U32 R3, R8, R54, RZ ;  /* 0x0000003608037227 */ /* 0x000fc800078e00ff */
[----:B------:R-:W-:Y:S02]  /*1d90*/  IMAD.MOV R27, RZ, RZ, -R27 ;  /* 0x000000ffff1b7224 */ /* 0x000fe400078e0a1b */
[C---:B------:R-:W-:Y:S02]  /*1da0*/  IMAD R48, R5.reuse, R25, R48 ;  /* 0x0000001905307224 */ /* 0x040fe400078e0230 */
[----:B------:R-:W-:Y:S01]  /*1db0*/  IMAD.MOV.U32 R25, RZ, RZ, R0 ;  /* 0x000000ffff197224 */ /* 0x000fe200078e0000 */
[----:B------:R-:W-:Y:S01]  /*1dc0*/  SHF.R.S32.HI R0, RZ, 0x6, R88 ;  /* 0x00000006ff007819 */ /* 0x000fe20000011458 */
[----:B------:R-:W-:Y:S02]  /*1dd0*/  IMAD.MOV R3, RZ, RZ, -R3 ;  /* 0x000000ffff037224 */ /* 0x000fe400078e0a03 */
[C---:B------:R-:W-:Y:S01]  /*1de0*/  IMAD R50, R5.reuse, R27, R50 ;  /* 0x0000001b05327224 */ /* 0x040fe200078e0232 */
[----:B------:R-:W-:Y:S01]  /*1df0*/  SGXT R0, R0, 0x1 ;  /* 0x000000010000781a */ /* 0x000fe20000000200 */
[----:B------:R-:W-:Y:S01]  /*1e00*/  IMAD.MOV.U32 R27, RZ, RZ, R2 ;  /* 0x000000ffff1b7224 */ /* 0x000fe200078e0002 */
[C---:B------:R-:W-:Y:S01]  /*1e10*/  LOP3.LUT R2, R88.reuse, 0x40, RZ, 0xc0, !PT ;  /* 0x0000004058027812 */ /* 0x040fe200078ec0ff */
[----:B------:R-:W-:Y:S01]  /*1e20*/  @!P6 IMAD.MOV R25, RZ, RZ, -R25 ;  /* 0x000000ffff19e224 */ /* 0x000fe200078e0a19 */
[C---:B------:R-:W-:Y:S01]  /*1e30*/  ISETP.GT.U32.AND P6, PT, R5.reuse, R42, PT ;  /* 0x0000002a0500720c */ /* 0x040fe20003fc4070 */
[C---:B------:R-:W-:Y:S01]  /*1e40*/  IMAD R54, R5.reuse, R3, R54 ;  /* 0x0000000305367224 */ /* 0x040fe200078e0236 */
[----:B------:R-:W-:Y:S01]  /*1e50*/  LOP3.LUT R3, R88, 0x3f, RZ, 0xc0, !PT ;  /* 0x0000003f58037812 */ /* 0x000fe200078ec0ff */
[----:B------:R-:W-:Y:S01]  /*1e60*/  @!P5 IMAD.IADD R34, R34, 0x1, -R5 ;  /* 0x000000012222d824 */ /* 0x000fe200078e0a05 */
[----:B------:R-:W-:Y:S01]  /*1e70*/  ISETP.GT.U32.AND P5, PT, R5, R46, PT ;  /* 0x0000002e0500720c */ /* 0x000fe20003fa4070 */
[----:B------:R-:W-:-:S04]  /*1e80*/  IMAD.HI.U32 R8, R8, R52, RZ ;  /* 0x0000003408087227 */ /* 0x000fc800078e00ff */
[----:B------:R-:W-:Y:S01]  /*1e90*/  @!P2 IMAD.MOV R27, RZ, RZ, -R27 ;  /* 0x000000ffff1ba224 */ /* 0x000fe200078e0a1b */
[C---:B------:R-:W-:Y:S01]  /*1ea0*/  ISETP.GT.U32.AND P2, PT, R5.reuse, R40, PT ;  /* 0x000000280500720c */ /* 0x040fe20003f44070 */
[--C-:B------:R-:W-:Y:S01]  /*1eb0*/  @!P3 IMAD.IADD R32, R32, 0x1, -R5.reuse ;  /* 0x000000012020b824 */ /* 0x100fe200078e0a05 */
[C---:B------:R-:W-:Y:S01]  /*1ec0*/  ISETP.GT.U32.AND P3, PT, R5.reuse, R44, PT ;  /* 0x0000002c0500720c */ /* 0x040fe20003f64070 */
[--C-:B------:R-:W-:Y:S01]  /*1ed0*/  @!P4 IMAD.IADD R36, R36, 0x1, -R5.reuse ;  /* 0x000000012424c824 */ /* 0x100fe200078e0a05 */
[C---:B------:R-:W-:Y:S01]  /*1ee0*/  ISETP.GT.U32.AND P4, PT, R5.reuse, R48, PT ;  /* 0x000000300500720c */ /* 0x040fe20003f84070 */
[--C-:B------:R-:W-:Y:S01]  /*1ef0*/  @!P0 IMAD.IADD R38, R38, 0x1, -R5.reuse ;  /* 0x0000000126268824 */ /* 0x100fe200078e0a05 */
[C---:B------:R-:W-:Y:S01]  /*1f00*/  ISETP.GT.U32.AND P0, PT, R5.reuse, R54, PT ;  /* 0x000000360500720c */ /* 0x040fe20003f04070 */
[----:B------:R-:W-:Y:S02]  /*1f10*/  IMAD.MOV R8, RZ, RZ, -R8 ;  /* 0x000000ffff087224 */ /* 0x000fe400078e0a08 */
[--C-:B------:R-:W-:Y:S01]  /*1f20*/  @!P6 IMAD.IADD R42, R42, 0x1, -R5.reuse ;  /* 0x000000012a2ae824 */ /* 0x100fe200078e0a05 */
[C---:B------:R-:W-:Y:S01]  /*1f30*/  ISETP.GT.U32.AND P6, PT, R5.reuse, R50, PT ;  /* 0x000000320500720c */ /* 0x040fe20003fc4070 */
[----:B------:R-:W-:Y:S01]  /*1f40*/  IMAD R52, R5, R8, R52 ;  /* 0x0000000805347224 */ /* 0x000fe200078e0234 */
[----:B------:R-:W-:Y:S01]  /*1f50*/  LOP3.LUT R8, RZ, R23, RZ, 0x33, !PT ;  /* 0x00000017ff087212 */ /* 0x000fe200078e33ff */
[----:B------:R-:W-:-:S02]  /*1f60*/  @!P5 IMAD.IADD R46, R46, 0x1, -R5 ;  /* 0x000000012e2ed824 */ /* 0x000fc400078e0a05 */
[--C-:B------:R-:W-:Y:S01]  /*1f70*/  @!P2 IMAD.IADD R40, R40, 0x1, -R5.reuse ;  /* 0x000000012828a824 */ /* 0x100fe200078e0a05 */
[----:B------:R-:W-:Y:S01]  /*1f80*/  ISETP.GT.U32.AND P5, PT, R5, R52, PT ;  /* 0x000000340500720c */ /* 0x000fe20003fa4070 */
[--C-:B------:R-:W-:Y:S01]  /*1f90*/  @!P3 IMAD.IADD R44, R44, 0x1, -R5.reuse ;  /* 0x000000012c2cb824 */ /* 0x100fe200078e0a05 */
[----:B------:R-:W-:Y:S01]  /*1fa0*/  ISETP.GE.AND P2, PT, R29, RZ, PT ;  /* 0x000000ff1d00720c */ /* 0x000fe20003f46270 */
[--C-:B------:R-:W-:Y:S01]  /*1fb0*/  @!P4 IMAD.IADD R48, R48, 0x1, -R5.reuse ;  /* 0x000000013030c824 */ /* 0x100fe200078e0a05 */
[----:B------:R-:W-:Y:S01]  /*1fc0*/  ISETP.GE.AND P3, PT, R33, RZ, PT ;  /* 0x000000ff2100720c */ /* 0x000fe20003f66270 */
[--C-:B------:R-:W-:Y:S01]  /*1fd0*/  @!P0 IMAD.IADD R54, R54, 0x1, -R5.reuse ;  /* 0x0000000136368824 */ /* 0x100fe200078e0a05 */
[----:B------:R-:W-:Y:S01]  /*1fe0*/  ISETP.GE.AND P4, PT, R35, RZ, PT ;  /* 0x000000ff2300720c */ /* 0x000fe20003f86270 */
[----:B------:R-:W-:Y:S01]  /*1ff0*/  @!P1 IMAD.MOV R32, RZ, RZ, -R32 ;  /* 0x000000ffff209224 */ /* 0x000fe200078e0a20 */
[----:B------:R-:W-:Y:S01]  /*2000*/  ISETP.GE.AND P0, PT, R37, RZ, PT ;  /* 0x000000ff2500720c */ /* 0x000fe20003f06270 */
[--C-:B------:R-:W-:Y:S01]  /*2010*/  @!P6 IMAD.IADD R50, R50, 0x1, -R5.reuse ;  /* 0x000000013232e824 */ /* 0x100fe200078e0a05 */
[----:B------:R-:W-:Y:S01]  /*2020*/  ISETP.GT.U32.AND P1, PT, R5, R44, PT ;  /* 0x0000002c0500720c */ /* 0x000fe20003f24070 */
[----:B------:R-:W-:Y:S01]  /*2030*/  IMAD.SHL.U32 R29, R3, 0x2, RZ ;  /* 0x00000002031d7824 */ /* 0x000fe200078e00ff */
[----:B------:R-:W-:Y:S01]  /*2040*/  ISETP.GE.AND P6, PT, R39, RZ, PT ;  /* 0x000000ff2700720c */ /* 0x000fe20003fc6270 */
[--C-:B------:R-:W-:Y:S01]  /*2050*/  @!P5 IMAD.IADD R52, R52, 0x1, -R5.reuse ;  /* 0x000000013434d824 */ /* 0x100fe200078e0a05 */
[C---:B------:R-:W-:Y:S01]  /*2060*/  ISETP.GT.U32.AND P5, PT, R5.reuse, R50, PT ;  /* 0x000000320500720c */ /* 0x040fe20003fa4070 */
[----:B------:R-:W-:Y:S01]  /*2070*/  @!P2 IMAD.MOV R34, RZ, RZ, -R34 ;  /* 0x000000ffff22a224 */ /* 0x000fe200078e0a22 */
[C---:B------:R-:W-:Y:S01]  /*2080*/  ISETP.GT.U32.AND P2, PT, R5.reuse, R46, PT ;  /* 0x0000002e0500720c */ /* 0x040fe20003f44070 */
[----:B------:R-:W-:Y:S01]  /*2090*/  @!P3 IMAD.MOV R36, RZ, RZ, -R36 ;  /* 0x000000ffff24b224 */ /* 0x000fe200078e0a24 */
[C---:B------:R-:W-:Y:S01]  /*20a0*/  ISETP.GT.U32.AND P3, PT, R5.reuse, R48, PT ;  /* 0x000000300500720c */ /* 0x040fe20003f64070 */
[----:B------:R-:W-:Y:S01]  /*20b0*/  @!P4 IMAD.MOV R38, RZ, RZ, -R38 ;  /* 0x000000ffff26c224 */ /* 0x000fe200078e0a26 */
[C---:B------:R-:W-:Y:S01]  /*20c0*/  ISETP.GT.U32.AND P4, PT, R5.reuse, R54, PT ;  /* 0x000000360500720c */ /* 0x040fe20003f84070 */
[----:B------:R-:W-:Y:S01]  /*20d0*/  @!P0 IMAD.MOV R40, RZ, RZ, -R40 ;  /* 0x000000ffff288224 */ /* 0x000fe200078e0a28 */
[----:B------:R-:W-:Y:S01]  /*20e0*/  ISETP.GT.U32.AND P0, PT, R5, R52, PT ;  /* 0x000000340500720c */ /* 0x000fe20003f04070 */
[--C-:B------:R-:W-:Y:S01]  /*20f0*/  @!P1 IMAD.IADD R44, R44, 0x1, -R5.reuse ;  /* 0x000000012c2c9824 */ /* 0x100fe200078e0a05 */
[----:B------:R-:W-:Y:S01]  /*2100*/  ISETP.GE.AND P1, PT, R41, RZ, PT ;  /* 0x000000ff2900720c */ /* 0x000fe20003f26270 */
[----:B------:R-:W-:Y:S01]  /*2110*/  @!P6 IMAD.MOV R42, RZ, RZ, -R42 ;  /* 0x000000ffff2ae224 */ /* 0x000fe200078e0a2a */
[----:B------:R-:W-:Y:S01]  /*2120*/  ISETP.GE.AND P6, PT, R31, RZ, PT ;  /* 0x000000ff1f00720c */ /* 0x000fe20003fc6270 */
[--C-:B------:R-:W-:Y:S01]  /*2130*/  @!P5 IMAD.IADD R50, R50, 0x1, -R5.reuse ;  /* 0x000000013232d824 */ /* 0x100fe200078e0a05 */
[----:B------:R-:W-:Y:S01]  /*2140*/  ISETP.GE.AND P5, PT, R49, RZ, PT ;  /* 0x000000ff3100720c */ /* 0x000fe20003fa6270 */
[--C-:B------:R-:W-:Y:S01]  /*2150*/  @!P2 IMAD.IADD R46, R46, 0x1, -R5.reuse ;  /* 0x000000012e2ea824 */ /* 0x100fe200078e0a05 */
[----:B------:R-:W-:Y:S01]  /*2160*/  ISETP.GE.AND P2, PT, R43, RZ, PT ;  /* 0x000000ff2b00720c */ /* 0x000fe20003f46270 */
[--C-:B------:R-:W-:Y:S01]  /*2170*/  @!P3 IMAD.IADD R48, R48, 0x1, -R5.reuse ;  /* 0x000000013030b824 */ /* 0x100fe200078e0a05 */
[----:B------:R-:W-:Y:S01]  /*2180*/  ISETP.GE.AND P3, PT, R45, RZ, PT ;  /* 0x000000ff2d00720c */ /* 0x000fe20003f66270 */
[--C-:B------:R-:W-:Y:S01]  /*2190*/  @!P4 IMAD.IADD R54, R54, 0x1, -R5.reuse ;  /* 0x000000013636c824 */ /* 0x100fe200078e0a05 */
[----:B------:R-:W-:Y:S01]  /*21a0*/  ISETP.GE.AND P4, PT, R47, RZ, PT ;  /* 0x000000ff2f00720c */ /* 0x000fe20003f86270 */
[----:B------:R-:W-:Y:S01]  /*21b0*/  @!P0 IMAD.IADD R52, R52, 0x1, -R5 ;  /* 0x0000000134348824 */ /* 0x000fe200078e0a05 */
[----:B------:R-:W-:Y:S01]  /*21c0*/  ISETP.NE.AND P0, PT, R23, RZ, PT ;  /* 0x000000ff1700720c */ /* 0x000fe20003f05270 */
[----:B------:R-:W-:Y:S01]  /*21d0*/  @!P1 IMAD.MOV R44, RZ, RZ, -R44 ;  /* 0x000000ffff2c9224 */ /* 0x000fe200078e0a2c */
[----:B------:R-:W-:Y:S01]  /*21e0*/  LEA R148, P1, R7, UR6, 0x1 ;  /* 0x0000000607947c11 */ /* 0x000fe2000f8208ff */
[----:B------:R-:W-:Y:S01]  /*21f0*/  @!P6 IMAD.MOV R54, RZ, RZ, -R54 ;  /* 0x000000ffff36e224 */ /* 0x000fe200078e0a36 */
[C---:B------:R-:W-:Y:S01]  /*2200*/  SEL R9, R8.reuse, R9, !P0 ;  /* 0x0000000908097207 */ /* 0x040fe20004000000 */
[----:B------:R-:W-:Y:S01]  /*2210*/  @!P5 IMAD.MOV R52, RZ, RZ, -R52 ;  /* 0x000000ffff34d224 */ /* 0x000fe200078e0a34 */
[C---:B------:R-:W-:Y:S01]  /*2220*/  SEL R10, R8.reuse, R10, !P0 ;  /* 0x0000000a080a7207 */ /* 0x040fe20004000000 */
[----:B------:R-:W-:Y:S01]  /*2230*/  @!P2 IMAD.MOV R46, RZ, RZ, -R46 ;  /* 0x000000ffff2ea224 */ /* 0x000fe200078e0a2e */
[C---:B------:R-:W-:Y:S01]  /*2240*/  SEL R12, R8.reuse, R12, !P0 ;  /* 0x0000000c080c7207 */ /* 0x040fe20004000000 */
[----:B------:R-:W-:Y:S01]  /*2250*/  IMAD R9, R9, UR4, RZ ;  /* 0x0000000409097c24 */ /* 0x000fe2000f8e02ff */
[----:B------:R-:W-:Y:S01]  /*2260*/  SEL R11, R8, R11, !P0 ;  /* 0x0000000b080b7207 */ /* 0x000fe20004000000 */
[----:B------:R-:W-:Y:S01]  /*2270*/  IMAD R10, R10, UR4, RZ ;  /* 0x000000040a0a7c24 */ /* 0x000fe2000f8e02ff */
[----:B------:R-:W-:Y:S01]  /*2280*/  SEL R14, R8, R14, !P0 ;  /* 0x0000000e080e7207 */ /* 0x000fe20004000000 */
[----:B------:R-:W-:Y:S01]  /*2290*/  IMAD R12, R12, UR4, RZ ;  /* 0x000000040c0c7c24 */ /* 0x000fe2000f8e02ff */
[C---:B------:R-:W-:Y:S01]  /*22a0*/  SEL R13, R8.reuse, R13, !P0 ;  /* 0x0000000d080d7207 */ /* 0x040fe20004000000 */
[----:B------:R-:W-:Y:S01]  /*22b0*/  IMAD R11, R11, UR4, RZ ;  /* 0x000000040b0b7c24 */ /* 0x000fe2000f8e02ff */
[C---:B------:R-:W-:Y:S01]  /*22c0*/  SEL R16, R8.reuse, R16, !P0 ;  /* 0x0000001008107207 */ /* 0x040fe20004000000 */
[----:B------:R-:W-:Y:S01]  /*22d0*/  @!P3 IMAD.MOV R48, RZ, RZ, -R48 ;  /* 0x000000ffff30b224 */ /* 0x000fe200078e0a30 */
[C---:B------:R-:W-:Y:S01]  /*22e0*/  SEL R18, R8.reuse, R18, !P0 ;  /* 0x0000001208127207 */ /* 0x040fe20004000000 */
[----:B------:R-:W-:Y:S01]  /*22f0*/  @!P4 IMAD.MOV R50, RZ, RZ, -R50 ;  /* 0x000000ffff32c224 */ /* 0x000fe200078e0a32 */
[----:B------:R-:W-:Y:S01]  /*2300*/  SEL R20, R8, R20, !P0 ;  /* 0x0000001408147207 */ /* 0x000fe20004000000 */
[----:B------:R-:W-:Y:S01]  /*2310*/  IMAD R14, R14, UR4, RZ ;  /* 0x000000040e0e7c24 */ /* 0x000fe2000f8e02ff */
[C---:B------:R-:W-:Y:S01]  /*2320*/  SEL R15, R8.reuse, R15, !P0 ;  /* 0x0000000f080f7207 */ /* 0x040fe20004000000 */
[----:B------:R-:W-:Y:S01]  /*2330*/  IMAD R13, R13, UR4, RZ ;  /* 0x000000040d0d7c24 */ /* 0x000fe2000f8e02ff */
[----:B------:R-:W-:Y:S01]  /*2340*/  SEL R17, R8, R17, !P0 ;  /* 0x0000001108117207 */ /* 0x000fe20004000000 */
[----:B------:R-:W-:Y:S01]  /*2350*/  IMAD R16, R16, UR4, RZ ;  /* 0x0000000410107c24 */ /* 0x000fe2000f8e02ff */
[----:B------:R-:W-:Y:S01]  /*2360*/  LEA.HI.X.SX32 R149, R7, UR7, 0x1, P1 ;  /* 0x0000000707957c11 */ /* 0x000fe200088f0eff */
[----:B------:R-:W-:Y:S01]  /*2370*/  ULDC.64 UR6, c[0x0][0x218] ;  /* 0x0000860000067ab9 */ /* 0x000fe20000000a00 */
[----:B------:R-:W-:Y:S01]  /*2380*/  SEL R22, R8, R22, !P0 ;  /* 0x0000001608167207 */ /* 0x000fe20004000000 */
[----:B------:R-:W-:Y:S01]  /*2390*/  IMAD R18, R18, UR4, RZ ;  /* 0x0000000412127c24 */ /* 0x000fe2000f8e02ff */
[----:B------:R-:W-:Y:S01]  /*23a0*/  SEL R24, R8, R24, !P0 ;  /* 0x0000001808187207 */ /* 0x000fe20004000000 */
[----:B------:R-:W-:Y:S01]  /*23b0*/  IMAD R20, R20, UR4, RZ ;  /* 0x0000000414147c24 */ /* 0x000fe2000f8e02ff */
[C---:B------:R-:W-:Y:S01]  /*23c0*/  SEL R19, R8.reuse, R19, !P0 ;  /* 0x0000001308137207 */ /* 0x040fe20004000000 */
[----:B------:R-:W-:Y:S01]  /*23d0*/  IMAD R15, R15, UR4, RZ ;  /* 0x000000040f0f7c24 */ /* 0x000fe2000f8e02ff */
[C---:B------:R-:W-:Y:S01]  /*23e0*/  SEL R21, R8.reuse, R21, !P0 ;  /* 0x0000001508157207 */ /* 0x040fe20004000000 */
[----:B------:R-:W-:Y:S01]  /*23f0*/  IMAD R17, R17, UR4, RZ ;  /* 0x0000000411117c24 */ /* 0x000fe2000f8e02ff */
[----:B------:R-:W-:Y:S01]  /*2400*/  SEL R26, R8, R26, !P0 ;  /* 0x0000001a081a7207 */ /* 0x000fe20004000000 */
[----:B------:R-:W-:Y:S01]  /*2410*/  IMAD R22, R22, UR4, RZ ;  /* 0x0000000416167c24 */ /* 0x000fe2000f8e02ff */
[----:B------:R-:W-:Y:S01]  /*2420*/  SEL R28, R8, R28, !P0 ;  /* 0x0000001c081c7207 */ /* 0x000fe20004000000 */
[----:B------:R-:W-:Y:S01]  /*2430*/  IMAD R24, R24, UR4, RZ ;  /* 0x0000000418187c24 */ /* 0x000fe2000f8e02ff */
[----:B------:R-:W-:Y:S01]  /*2440*/  SEL R30, R8, R30, !P0 ;  /* 0x0000001e081e7207 */ /* 0x000fe20004000000 */
[----:B------:R-:W-:Y:S01]  /*2450*/  IMAD R19, R19, UR4, RZ ;  /* 0x0000000413137c24 */ /* 0x000fe2000f8e02ff */
[----:B------:R-:W-:Y:S01]  /*2460*/  LEA R214, P4, R9, UR6, 0x1 ;  /* 0x0000000609d67c11 */ /* 0x000fe2000f8808ff */
[----:B------:R-:W-:Y:S01]  /*2470*/  IMAD R21, R21, UR4, RZ ;  /* 0x0000000415157c24 */ /* 0x000fe2000f8e02ff */
[----:B------:R-:W-:Y:S01]  /*2480*/  LEA R211, P3, R10, UR6, 0x1 ;  /* 0x000000060ad37c11 */ /* 0x000fe2000f8608ff */
[----:B------:R-:W-:Y:S01]  /*2490*/  IMAD R26, R26, UR4, RZ ;  /* 0x000000041a1a7c24 */ /* 0x000fe2000f8e02ff */
[----:B------:R-:W-:Y:S01]  /*24a0*/  LEA R209, P2, R12, UR6, 0x1 ;  /* 0x000000060cd17c11 */ /* 0x000fe2000f8408ff */
[----:B------:R-:W-:Y:S01]  /*24b0*/  IMAD R28, R28, UR4, RZ ;  /* 0x000000041c1c7c24 */ /* 0x000fe2000f8e02ff */
[----:B------:R-:W-:Y:S01]  /*24c0*/  LEA R205, P1, R11, UR6, 0x1 ;  /* 0x000000060bcd7c11 */ /* 0x000fe2000f8208ff */
[----:B------:R-:W-:Y:S01]  /*24d0*/  IMAD R30, R30, UR4, RZ ;  /* 0x000000041e1e7c24 */ /* 0x000fe2000f8e02ff */
[C---:B------:R-:W-:Y:S01]  /*24e0*/  SEL R25, R8.reuse, R25, !P0 ;  /* 0x0000001908197207 */ /* 0x040fe20004000000 */
[----:B------:R-:W-:Y:S01]  /*24f0*/  IMAD.U32 R5, RZ, RZ, UR8 ;  /* 0x00000008ff057e24 */ /* 0x000fe2000f8e00ff */
[C---:B------:R-:W-:Y:S01]  /*2500*/  SEL R27, R8.reuse, R27, !P0 ;  /* 0x0000001b081b7207 */ /* 0x040fe20004000000 */
[----:B------:R-:W-:Y:S01]  /*2510*/  UIADD3 UR8, UP0, UR13, 0x80, URZ ;  /* 0x000000800d087890 */ /* 0x000fe2000ff1e03f */
        /* <DEDUP_REMOVED lines=24> */
[----:B------:R-:W-:Y:S01]  /*26a0*/  LEA.HI.X.SX32 R213, R9, UR7, 0x1, P4 ;  /* 0x0000000709d57c11 */ /* 0x000fe2000a0f0eff */
[----:B------:R-:W-:Y:S01]  /*26b0*/  IMAD R52, R52, UR4, RZ ;  /* 0x0000000434347c24 */ /* 0x000fe2000f8e02ff */
[----:B------:R-:W-:Y:S01]  /*26c0*/  LEA.HI.X.SX32 R210, R10, UR7, 0x1, P3 ;  /* 0x000000070ad27c11 */ /* 0x000fe200098f0eff */
[----:B------:R-:W-:Y:S01]  /*26d0*/  IMAD R8, R8, UR4, RZ ;  /* 0x0000000408087c24 */ /* 0x000fe2000f8e02ff */
[----:B------:R-:W-:Y:S01]  /*26e0*/  LEA.HI.X.SX32 R208, R12, UR7, 0x1, P2 ;  /* 0x000000070cd07c11 */ /* 0x000fe200090f0eff */
[----:B------:R-:W-:Y:S01]  /*26f0*/  UMOV UR4, URZ ;  /* 0x0000003f00047c82 */ /* 0x000fe20008000000 */
[----:B------:R-:W-:Y:S01]  /*2700*/  LEA.HI.X.SX32 R204, R11, UR7, 0x1, P1 ;  /* 0x000000070bcc7c11 */ /* 0x000fe200088f0eff */
[----:B------:R-:W-:Y:S01]  /*2710*/  UIADD3.X UR9, UR4, 0x40000040, URZ, UP0, !UPT ;  /* 0x4000004004097890 */ /* 0x000fe200087fe43f */
[----:B------:R-:W-:Y:S01]  /*2720*/  LEA R203, P0, R14, UR6, 0x1 ;  /* 0x000000060ecb7c11 */ /* 0x000fe2000f8008ff */
[----:B------:R-:W-:Y:S01]  /*2730*/  IMAD R2, R2, 0x80, R29 ;  /* 0x0000008002027824 */ /* 0x000fe200078e021d */
[----:B------:R-:W-:Y:S01]  /*2740*/  LEA R200, P6, R13, UR6, 0x1 ;  /* 0x000000060dc87c11 */ /* 0x000fe2000f8c08ff */
[----:B-1----:R-:W-:Y:S01]  /*2750*/  IMAD R198, R3, R206, RZ ;  /* 0x000000ce03c67224 */ /* 0x002fe200078e02ff */
[----:B------:R-:W-:Y:S01]  /*2760*/  LEA R197, P5, R16, UR6, 0x1 ;  /* 0x0000000610c57c11 */ /* 0x000fe2000f8a08ff */
[----:B------:R-:W-:Y:S01]  /*2770*/  IMAD R237, R230, 0x9, RZ ;  /* 0x00000009e6ed7824 */ /* 0x000fe200078e02ff */
[----:B------:R-:W-:Y:S01]  /*2780*/  LEA R195, P4, R18, UR6, 0x1 ;  /* 0x0000000612c37c11 */ /* 0x000fe2000f8808ff */
[----:B------:R-:W-:Y:S01]  /*2790*/  IMAD.SHL.U32 R236, R230, 0x8, RZ ;  /* 0x00000008e6ec7824 */ /* 0x000fe200078e00ff */
[----:B------:R-:W-:Y:S01]  /*27a0*/  LEA R175, P3, R20, UR6, 0x1 ;  /* 0x0000000614af7c11 */ /* 0x000fe2000f8608ff */
[C---:B------:R-:W-:Y:S01]  /*27b0*/  IMAD R235, R230.reuse, 0x7, RZ ;  /* 0x00000007e6eb7824 */ /* 0x040fe200078e02ff */
[----:B------:R-:W-:Y:S01]  /*27c0*/  LEA R173, P2, R15, UR6, 0x1 ;  /* 0x000000060fad7c11 */ /* 0x000fe2000f8408ff */
[C---:B------:R-:W-:Y:S01]  /*27d0*/  IMAD R234, R230.reuse, 0x6, RZ ;  /* 0x00000006e6ea7824 */ /* 0x040fe200078e02ff */
[----:B------:R-:W-:Y:S01]  /*27e0*/  LEA R171, P1, R17, UR6, 0x1 ;  /* 0x0000000611ab7c11 */ /* 0x000fe2000f8208ff */
[----:B------:R-:W-:Y:S01]  /*27f0*/  IMAD R233, R230, 0x5, RZ ;  /* 0x00000005e6e97824 */ /* 0x000fe200078e02ff */
[----:B------:R-:W-:Y:S01]  /*2800*/  LEA.HI.X.SX32 R201, R14, UR7, 0x1, P0 ;  /* 0x000000070ec97c11 */ /* 0x000fe200080f0eff */
[C---:B------:R-:W-:Y:S01]  /*2810*/  IMAD.SHL.U32 R232, R230.reuse, 0x4, RZ ;  /* 0x00000004e6e87824 */ /* 0x040fe200078e00ff */
[----:B------:R-:W-:Y:S01]  /*2820*/  LEA.HI.X.SX32 R199, R13, UR7, 0x1, P6 ;  /* 0x000000070dc77c11 */ /* 0x000fe2000b0f0eff */
[----:B------:R-:W-:Y:S01]  /*2830*/  IMAD R231, R230, 0x3, RZ ;  /* 0x00000003e6e77824 */ /* 0x000fe200078e02ff */
[----:B------:R-:W-:-:S02]  /*2840*/  LEA.HI.X.SX32 R196, R16, UR7, 0x1, P5 ;  /* 0x0000000710c47c11 */ /* 0x000fc4000a8f0eff */
[----:B------:R-:W-:Y:S02]  /*2850*/  CS2R R54, SRZ ;  /* 0x0000000000367805 */ /* 0x000fe4000001ff00 */
[----:B------:R-:W-:Y:S01]  /*2860*/  LEA.HI.X.SX32 R176, R18, UR7, 0x1, P4 ;  /* 0x0000000712b07c11 */ /* 0x000fe2000a0f0eff */
[----:B------:R-:W-:Y:S01]  /*2870*/  IMAD.SHL.U32 R206, R206, 0x40, RZ ;  /* 0x00000040cece7824 */ /* 0x000fe200078e00ff */
[----:B------:R-:W-:Y:S01]  /*2880*/  LEA.HI.X.SX32 R174, R20, UR7, 0x1, P3 ;  /* 0x0000000714ae7c11 */ /* 0x000fe200098f0eff */
[----:B------:R-:W-:Y:S01]  /*2890*/  IMAD.SHL.U32 R230, R230, 0x2, RZ ;  /* 0x00000002e6e67824 */ /* 0x000fe200078e00ff */
[----:B------:R-:W-:Y:S01]  /*28a0*/  LEA.HI.X.SX32 R172, R15, UR7, 0x1, P2 ;  /* 0x000000070fac7c11 */ /* 0x000fe200090f0eff */
[----:B------:R-:W-:Y:S01]  /*28b0*/  UIADD3.64 UR16, UR8, 0x80, URZ ;  /* 0x0000008008107897 */ /* 0x000fe2000fffe03f */
[----:B------:R-:W-:Y:S01]  /*28c0*/  LEA.HI.X.SX32 R170, R17, UR7, 0x1, P1 ;  /* 0x0000000711aa7c11 */ /* 0x000fe200088f0eff */
[----:B------:R-:W-:Y:S01]  /*28d0*/  UIADD3.64 UR20, UR8, 0x100, URZ ;  /* 0x0000010008147897 */ /* 0x000fe2000fffe03f */
[----:B------:R-:W-:Y:S01]  /*28e0*/  LEA R169, P0, R22, UR6, 0x1 ;  /* 0x0000000616a97c11 */ /* 0x000fe2000f8008ff */
[----:B------:R-:W-:Y:S01]  /*28f0*/  UIADD3.64 UR24, UR8, 0x180, URZ ;  /* 0x0000018008187897 */ /* 0x000fe2000fffe03f */
[----:B------:R-:W-:Y:S01]  /*2900*/  LEA R167, P6, R24, UR6, 0x1 ;  /* 0x0000000618a77c11 */ /* 0x000fe2000f8c08ff */
[----:B------:R-:W-:Y:S01]  /*2910*/  UIADD3.64 UR28, UR8, 0x200, URZ ;  /* 0x00000200081c7897 */ /* 0x000fe2000fffe03f */
[----:B------:R-:W-:Y:S01]  /*2920*/  LEA R189, P5, R19, UR6, 0x1 ;  /* 0x0000000613bd7c11 */ /* 0x000fe2000f8a08ff */
[----:B------:R-:W-:Y:S01]  /*2930*/  UIADD3.64 UR32, UR8, 0x280, URZ ;  /* 0x0000028008207897 */ /* 0x000fe2000fffe03f */
[----:B------:R-:W-:Y:S01]  /*2940*/  LEA R191, P4, R21, UR6, 0x1 ;  /* 0x0000000615bf7c11 */ /* 0x000fe2000f8808ff */
[----:B------:R-:W-:Y:S01]  /*2950*/  UIADD3.64 UR36, UR8, 0x300, URZ ;  /* 0x0000030008247897 */ /* 0x000fe2000fffe03f */
[----:B------:R-:W-:-:S02]  /*2960*/  LEA R193, P3, R26, UR6, 0x1 ;  /* 0x000000061ac17c11 */ /* 0x000fc4000f8608ff */
[----:B------:R-:W-:Y:S02]  /*2970*/  LEA R158, P2, R28, UR6, 0x1 ;  /* 0x000000061c9e7c11 */ /* 0x000fe4000f8408ff */
[----:B------:R-:W-:Y:S02]  /*2980*/  LEA R194, P1, R30, UR6, 0x1 ;  /* 0x000000061ec27c11 */ /* 0x000fe4000f8208ff */
[----:B------:R-:W-:Y:S02]  /*2990*/  LEA.HI.X.SX32 R168, R22, UR7, 0x1, P0 ;  /* 0x0000000716a87c11 */ /* 0x000fe400080f0eff */
[----:B------:R-:W-:Y:S02]  /*29a0*/  LEA.HI.X.SX32 R166, R24, UR7, 0x1, P6 ;  /* 0x0000000718a67c11 */ /* 0x000fe4000b0f0eff */
[----:B------:R-:W-:Y:S02]  /*29b0*/  LEA.HI.X.SX32 R164, R19, UR7, 0x1, P5 ;  /* 0x0000000713a47c11 */ /* 0x000fe4000a8f0eff */
[----:B------:R-:W-:-:S02]  /*29c0*/  LEA.HI.X.SX32 R162, R21, UR7, 0x1, P4 ;  /* 0x0000000715a27c11 */ /* 0x000fc4000a0f0eff */
[----:B------:R-:W-:Y:S02]  /*29d0*/  LEA.HI.X.SX32 R160, R26, UR7, 0x1, P3 ;  /* 0x000000071aa07c11 */ /* 0x000fe400098f0eff */
[----:B------:R-:W-:Y:S02]  /*29e0*/  LEA.HI.X.SX32 R159, R28, UR7, 0x1, P2 ;  /* 0x000000071c9f7c11 */ /* 0x000fe400090f0eff */
[----:B------:R-:W-:Y:S02]  /*29f0*/  LEA.HI.X.SX32 R128, R30, UR7, 0x1, P1 ;  /* 0x000000071e807c11 */ /* 0x000fe400088f0eff */
[----:B------:R-:W-:Y:S02]  /*2a00*/  CS2R R30, SRZ ;  /* 0x00000000001e7805 */ /* 0x000fe4000001ff00 */
[----:B------:R-:W-:Y:S02]  /*2a10*/  LEA R133, P0, R25, UR6, 0x1 ;  /* 0x0000000619857c11 */ /* 0x000fe4000f8008ff */
[----:B------:R-:W-:-:S02]  /*2a20*/  LEA R125, P6, R27, UR6, 0x1 ;  /* 0x000000061b7d7c11 */ /* 0x000fc4000f8c08ff */
[----:B------:R-:W-:Y:S02]  /*2a30*/  LEA R135, P5, R32, UR6, 0x1 ;  /* 0x0000000620877c11 */ /* 0x000fe4000f8a08ff */
[----:B------:R-:W-:Y:S02]  /*2a40*/  LEA R137, P4, R34, UR6, 0x1 ;  /* 0x0000000622897c11 */ /* 0x000fe4000f8808ff */
[----:B------:R-:W-:Y:S02]  /*2a50*/  LEA R141, P3, R36, UR6, 0x1 ;  /* 0x00000006248d7c11 */ /* 0x000fe4000f8608ff */
[----:B------:R-:W-:Y:S02]  /*2a60*/  LEA R130, P2, R38, UR6, 0x1 ;  /* 0x0000000626827c11 */ /* 0x000fe4000f8408ff */
[----:B------:R-:W-:Y:S02]  /*2a70*/  LEA R143, P1, R40, UR6, 0x1 ;  /* 0x00000006288f7c11 */ /* 0x000fe4000f8208ff */
[----:B------:R-:W-:-:S02]  /*2a80*/  LEA.HI.X.SX32 R132, R25, UR7, 0x1, P0 ;  /* 0x0000000719847c11 */ /* 0x000fc400080f0eff */
[----:B------:R-:W-:Y:S02]  /*2a90*/  CS2R R24, SRZ ;  /* 0x0000000000187805 */ /* 0x000fe4000001ff00 */
[----:B------:R-:W-:Y:S02]  /*2aa0*/  LEA.HI.X.SX32 R124, R27, UR7, 0x1, P6 ;  /* 0x000000071b7c7c11 */ /* 0x000fe4000b0f0eff */
[----:B------:R-:W-:Y:S02]  /*2ab0*/  CS2R R26, SRZ ;  /* 0x00000000001a7805 */ /* 0x000fe4000001ff00 */
[----:B------:R-:W-:Y:S02]  /*2ac0*/  LEA.HI.X.SX32 R134, R32, UR7, 0x1, P5 ;  /* 0x0000000720867c11 */ /* 0x000fe4000a8f0eff */
[----:B------:R-:W-:Y:S02]  /*2ad0*/  CS2R R32, SRZ ;  /* 0x0000000000207805 */ /* 0x000fe4000001ff00 */
        /* <DEDUP_REMOVED lines=8> */
[----:B------:R-:W-:Y:S02]  /*2b60*/  LEA R145, P0, R42, UR6, 0x1 ;  /* 0x000000062a917c11 */ /* 0x000fe4000f8008ff */
[----:B------:R-:W-:Y:S02]  /*2b70*/  LEA R146, P6, R44, UR6, 0x1 ;  /* 0x000000062c927c11 */ /* 0x000fe4000f8c08ff */
[----:B------:R-:W-:Y:S02]  /*2b80*/  LEA R138, P5, R46, UR6, 0x1 ;  /* 0x000000062e8a7c11 */ /* 0x000fe4000f8a08ff */
[----:B------:R-:W-:Y:S02]  /*2b90*/  LEA R150, P4, R48, UR6, 0x1 ;  /* 0x0000000630967c11 */ /* 0x000fe4000f8808ff */
[----:B------:R-:W-:-:S02]  /*2ba0*/  LEA R152, P3, R50, UR6, 0x1 ;  /* 0x0000000632987c11 */ /* 0x000fc4000f8608ff */
[----:B------:R-:W-:Y:S02]  /*2bb0*/  LEA R156, P2, R52, UR6, 0x1 ;  /* 0x00000006349c7c11 */ /* 0x000fe4000f8408ff */
[----:B------:R-:W-:Y:S01]  /*2bc0*/  LEA R154, P1, R8, UR6, 0x1 ;  /* 0x00000006089a7c11 */ /* 0x000fe2000f8208ff */
[----:B------:R-:W-:Y:S01]  /*2bd0*/  UIADD3 UR6, UR12, 0x4000, URZ ;  /* 0x000040000c067890 */ /* 0x000fe2000fffe03f */
[----:B------:R-:W-:Y:S02]  /*2be0*/  LOP3.LUT R0, R29, 0x90, R0, 0x78, !PT ;  /* 0x000000901d007812 */ /* 0x000fe400078e7800 */
[----:B------:R-:W-:Y:S02]  /*2bf0*/  CS2R R28, SRZ ;  /* 0x00000000001c7805 */ /* 0x000fe4000001ff00 */
[----:B------:R-:W-:Y:S01]  /*2c00*/  LEA.HI.X.SX32 R144, R42, UR7, 0x1, P0 ;  /* 0x000000072a907c11 */ /* 0x000fe200080f0eff */
[----:B------:R-:W-:Y:S01]  /*2c10*/  USHF.R.U32.HI UR6, URZ, 0x4, UR6 ;  /* 0x000000043f067899 */ /* 0x000fe20008011606 */
[----:B------:R-:W-:-:S02]  /*2c20*/  LEA.HI.X.SX32 R147, R44, UR7, 0x1, P6 ;  /* 0x000000072c937c11 */ /* 0x000fc4000b0f0eff */
[----:B------:R-:W-:Y:S02]  /*2c30*/  CS2R R42, SRZ ;  /* 0x00000000002a7805 */ /* 0x000fe4000001ff00 */
[----:B------:R-:W-:Y:S01]  /*2c40*/  LEA.HI.X.SX32 R139, R46, UR7, 0x1, P5 ;  /* 0x000000072e8b7c11 */ /* 0x000fe2000a8f0eff */
[----:B------:R-:W-:Y:S01]  /*2c50*/  USGXT.U32 UR6, UR6, 0xe ;  /* 0x0000000e0606789a */ /* 0x000fe20008000000 */
[----:B------:R-:W-:Y:S02]  /*2c60*/  LEA.HI.X.SX32 R151, R48, UR7, 0x1, P4 ;  /* 0x0000000730977c11 */ /* 0x000fe4000a0f0eff */
[----:B------:R-:W-:Y:S02]  /*2c70*/  CS2R R44, SRZ ;  /* 0x00000000002c7805 */ /* 0x000fe4000001ff00 */
[----:B------:R-:W-:Y:S01]  /*2c80*/  LEA.HI.X.SX32 R153, R50, UR7, 0x1, P3 ;  /* 0x0000000732997c11 */ /* 0x000fe200098f0eff */
[----:B------:R-:W-:Y:S01]  /*2c90*/  UIADD3 UR10, UP0, UR6, 0x2, URZ ;  /* 0x00000002060a7890 */ /* 0x000fe2000ff1e03f */
[----:B------:R-:W-:-:S02]  /*2ca0*/  LEA.HI.X.SX32 R157, R52, UR7, 0x1, P2 ;  /* 0x00000007349d7c11 */ /* 0x000fc400090f0eff */
[----:B------:R-:W-:Y:S02]  /*2cb0*/  CS2R R46, SRZ ;  /* 0x00000000002e7805 */ /* 0x000fe4000001ff00 */
[----:B------:R-:W-:Y:S01]  /*2cc0*/  CS2R R48, SRZ ;  /* 0x0000000000307805 */ /* 0x000fe2000001ff00 */
[----:B------:R-:W-:Y:S01]  /*2cd0*/  UIADD3.X UR11, UR5, 0x40000040, URZ, UP0, !UPT ;  /* 0x40000040050b7890 */ /* 0x000fe200087fe43f */
[----:B------:R-:W-:Y:S02]  /*2ce0*/  CS2R R50, SRZ ;  /* 0x0000000000327805 */ /* 0x000fe4000001ff00 */
[----:B------:R-:W-:Y:S02]  /*2cf0*/  CS2R R52, SRZ ;  /* 0x0000000000347805 */ /* 0x000fe4000001ff00 */
[C---:B------:R-:W-:Y:S01]  /*2d00*/  LOP3.LUT R226, R2.reuse, 0x10, RZ, 0x3c, !PT ;  /* 0x0000001002e27812 */ /* 0x040fe200078e3cff */
[----:B------:R-:W-:Y:S01]  /*2d10*/  UIADD3.64 UR18, UR10, 0x2, URZ ;  /* 0x000000020a127897 */ /* 0x000fe2000fffe03f */
[C---:B------:R-:W-:Y:S01]  /*2d20*/  LOP3.LUT R225, R2.reuse, 0x20, RZ, 0x3c, !PT ;  /* 0x0000002002e17812 */ /* 0x040fe200078e3cff */
[----:B------:R-:W-:Y:S01]  /*2d30*/  UIADD3.64 UR22, UR10, 0x4, URZ ;  /* 0x000000040a167897 */ /* 0x000fe2000fffe03f */
[----:B------:R-:W-:-:S02]  /*2d40*/  LOP3.LUT R224, R2, 0x30, RZ, 0x3c, !PT ;  /* 0x0000003002e07812 */ /* 0x000fc400078e3cff */
[C---:B------:R-:W-:Y:S02]  /*2d50*/  LOP3.LUT R223, R2.reuse, 0x40, RZ, 0x3c, !PT ;  /* 0x0000004002df7812 */ /* 0x040fe400078e3cff */
[C---:B------:R-:W-:Y:S02]  /*2d60*/  LOP3.LUT R221, R2.reuse, 0x50, RZ, 0x3c, !PT ;  /* 0x0000005002dd7812 */ /* 0x040fe400078e3cff */
[C---:B------:R-:W-:Y:S02]  /*2d70*/  LOP3.LUT R220, R2.reuse, 0x60, RZ, 0x3c, !PT ;  /* 0x0000006002dc7812 */ /* 0x040fe400078e3cff */
[----:B------:R-:W-:Y:S02]  /*2d80*/  LOP3.LUT R219, R2, 0x70, RZ, 0x3c, !PT ;  /* 0x0000007002db7812 */ /* 0x000fe400078e3cff */
[C---:B------:R-:W-:Y:S02]  /*2d90*/  LOP3.LUT R218, R0.reuse, 0x20, RZ, 0x3c, !PT ;  /* 0x0000002000da7812 */ /* 0x040fe400078e3cff */
[----:B------:R-:W-:-:S02]  /*2da0*/  LOP3.LUT R216, R0, 0x40, RZ, 0x3c, !PT ;  /* 0x0000004000d87812 */ /* 0x000fc400078e3cff */
[----:B------:R-:W-:Y:S02]  /*2db0*/  LOP3.LUT R215, R0, 0x60, RZ, 0x3c, !PT ;  /* 0x0000006000d77812 */ /* 0x000fe400078e3cff */
[----:B------:R-:W-:Y:S01]  /*2dc0*/  LEA.HI.X.SX32 R155, R8, UR7, 0x1, P1 ;  /* 0x00000007089b7c11 */ /* 0x000fe200088f0eff */
[----:B------:R-:W-:-:S06]  /*2dd0*/  UMOV UR7, 0x40000040 ;  /* 0x4000004000077882 */ /* 0x000fcc0000000000 */
.L_x_1:
[C---:B------:R-:W-:Y:S01]  /*2de0*/  ISETP.GT.AND P0, PT, R5.reuse, 0x2, PT ;  /* 0x000000020500780c */ /* 0x040fe20003f04270 */
[----:B------:R-:W-:Y:S01]  /*2df0*/  IMAD.WIDE R8, R230, 0x2, R148 ;  /* 0x00000002e6087825 */ /* 0x000fe200078e0294 */
[----:B------:R-:W-:Y:S01]  /*2e00*/  PRMT R181, RZ, 0x7610, R181 ;  /* 0x00007610ffb57816 */ /* 0x000fe200000000b5 */
[----:B------:R-:W0:Y:S01]  /*2e10*/  LDC R91, c[0x0][0x238] ;  /* 0x00008e00ff5b7b82 */ /* 0x000e220000000800 */
[C---:B------:R-:W-:Y:S02]  /*2e20*/  ISETP.GT.AND P3, PT, R5.reuse, 0x5, PT ;  /* 0x000000050500780c */ /* 0x040fe40003f64270 */
[----:B------:R-:W-:Y:S01]  /*2e30*/  ISETP.GT.AND P2, PT, R5, 0x4, PT ;  /* 0x000000040500780c */ /* 0x000fe20003f44270 */
[----:B------:R-:W-:Y:S01]  /*2e40*/  IMAD.WIDE R14, R233, 0x2, R148 ;  /* 0x00000002e90e7825 */ /* 0x000fe200078e0294 */
[----:B------:R-:W-:Y:S02]  /*2e50*/  PRMT R7, RZ, 0x7610, R7 ;  /* 0x00007610ff077816 */ /* 0x000fe40000000007 */
[C---:B------:R-:W-:Y:S01]  /*2e60*/  ISETP.GT.AND P1, PT, R5.reuse, 0x3, PT ;  /* 0x000000030500780c */ /* 0x040fe20003f24270 */
[----:B------:R-:W-:Y:S01]  /*2e70*/  IMAD.WIDE R12, R232, 0x2, R148 ;  /* 0x00000002e80c7825 */ /* 0x000fe200078e0294 */
[----:B------:R-:W-:Y:S01]  /*2e80*/  PRMT R192, RZ, 0x7610, R192 ;  /* 0x00007610ffc07816 */ /* 0x000fe200000000c0 */
[----:B------:R1:W2:Y:S01]  /*2e90*/  @P0 LDG.E.U16 R181, desc[UR14][R8.64] ;  /* 0x0000000e08b50981 */ /* 0x0002a2000c1e1500 */
[----:B------:R-:W-:Y:S01]  /*2ea0*/  ISETP.GT.AND P0, PT, R5, 0x6, PT ;  /* 0x000000060500780c */ /* 0x000fe20003f04270 */
[----:B------:R-:W-:Y:S01]  /*2eb0*/  IMAD.WIDE R10, R231, 0x2, R148 ;  /* 0x00000002e70a7825 */ /* 0x000fe200078e0294 */
[----:B------:R-:W-:Y:S01]  /*2ec0*/  PRMT R188, RZ, 0x7610, R188 ;  /* 0x00007610ffbc7816 */ /* 0x000fe200000000bc */
[----:B------:R-:W3:Y:S02]  /*2ed0*/  LDC R90, c[0x0][0x238] ;  /* 0x00008e00ff5a7b82 */ /* 0x000ee40000000800 */
[----:B------:R4:W5:Y:S01]  /*2ee0*/  @P2 LDG.E.U16 R7, desc[UR14][R12.64] ;  /* 0x0000000e0c072981 */ /* 0x000962000c1e1500 */
[----:B-1----:R-:W-:-:S03]  /*2ef0*/  PRMT R8, RZ, 0x7610, R8 ;  /* 0x00007610ff087816 */ /* 0x002fc60000000008 */
[----:B------:R-:W5:Y:S01]  /*2f00*/  @P1 LDG.E.U16 R188, desc[UR14][R10.64] ;  /* 0x0000000e0abc1981 */ /* 0x000f62000c1e1500 */
[----:B------:R-:W-:Y:S01]  /*2f10*/  PRMT R9, RZ, 0x7610, R9 ;  /* 0x00007610ff097816 */ /* 0x000fe20000000009 */
[----:B------:R-:W-:Y:S01]  /*2f20*/  IMAD.WIDE R18, R242, 0x2, R148 ;  /* 0x00000002f2127825 */ /* 0x000fe200078e0294 */
[----:B------:R-:W-:Y:S01]  /*2f30*/  PRMT R118, RZ, 0x7610, R118 ;  /* 0x00007610ff767816 */ /* 0x000fe20000000076 */
[----:B------:R-:W1:Y:S01]  /*2f40*/  LDC R94, c[0x0][0x238] ;  /* 0x00008e00ff5e7b82 */ /* 0x000e620000000800 */
[----:B------:R-:W5:Y:S01]  /*2f50*/  @P3 LDG.E.U16 R8, desc[UR14][R14.64] ;  /* 0x0000000e0e083981 */ /* 0x000f62000c1e1500 */
[----:B------:R-:W-:Y:S01]  /*2f60*/  ISETP.GT.AND P3, PT, R5, 0x9, PT ;  /* 0x000000090500780c */ /* 0x000fe20003f64270 */
[----:B----4-:R-:W-:-:S05]  /*2f70*/  IMAD.WIDE R12, R234, 0x2, R148 ;  /* 0x00000002ea0c7825 */ /* 0x010fca00078e0294 */
[----:B------:R4:W5:Y:S01]  /*2f80*/  @P0 LDG.E.U16 R9, desc[UR14][R12.64] ;  /* 0x0000000e0c090981 */ /* 0x000962000c1e1500 */
[--C-:B------:R-:W-:Y:S01]  /*2f90*/  IMAD.WIDE R16, R236, 0x2, R148.reuse ;  /* 0x00000002ec107825 */ /* 0x100fe200078e0294 */
[----:B------:R-:W-:Y:S01]  /*2fa0*/  ISETP.GT.AND P4, PT, R5, 0xb, PT ;  /* 0x0000000b0500780c */ /* 0x000fe20003f84270 */
[----:B------:R-:W1:Y:S02]  /*2fb0*/  LDC R92, c[0x0][0x238] ;  /* 0x00008e00ff5c7b82 */ /* 0x000e640000000800 */
[----:B----4-:R-:W-:Y:S01]  /*2fc0*/  IMAD.WIDE R12, R237, 0x2, R148 ;  /* 0x00000002ed0c7825 */ /* 0x010fe200078e0294 */
[----:B------:R-:W-:-:S05]  /*2fd0*/  PRMT R161, RZ, 0x7610, R161 ;  /* 0x00007610ffa17816 */ /* 0x000fca00000000a1 */
[----:B------:R-:W4:Y:S01]  /*2fe0*/  LDC R95, c[0x0][0x238] ;  /* 0x00008e00ff5f7b82 */ /* 0x000f220000000800 */
[----:B------:R0:W2:Y:S01]  /*2ff0*/  @P3 LDG.E.U16 R192, desc[UR14][R12.64] ;  /* 0x0000000e0cc03981 */ /* 0x0000a2000c1e1500 */
[C---:B------:R-:W-:Y:S02]  /*3000*/  ISETP.GT.AND P3, PT, R5.reuse, 0xe, PT ;  /* 0x0000000e0500780c */ /* 0x040fe40003f64270 */
[C---:B------:R-:W-:Y:S02]  /*3010*/  ISETP.GT.AND P2, PT, R5.reuse, 0x8, PT ;  /* 0x000000080500780c */ /* 0x040fe40003f44270 */
[----:B------:R-:W-:Y:S02]  /*3020*/  ISETP.GT.AND P1, PT, R5, 0x7, PT ;  /* 0x000000070500780c */ /* 0x000fe40003f24270 */
[----:B------:R-:W-:Y:S02]  /*3030*/  PRMT R190, RZ, 0x7610, R190 ;  /* 0x00007610ffbe7816 */ /* 0x000fe400000000be */
[----:B------:R-:W-:Y:S01]  /*3040*/  PRMT R179, RZ, 0x7610, R179 ;  /* 0x00007610ffb37816 */ /* 0x000fe200000000b3 */
[----:B------:R-:W-:Y:S01]  /*3050*/  IMAD.WIDE R22, R252, 0x2, R148 ;  /* 0x00000002fc167825 */ /* 0x000fe200078e0294 */
[----:B0-----:R-:W-:Y:S01]  /*3060*/  PRMT R13, RZ, 0x7610, R13 ;  /* 0x00007610ff0d7816 */ /* 0x001fe2000000000d */
[----:B------:R-:W0:Y:S01]  /*3070*/  LDC R98, c[0x0][0x238] ;  /* 0x00008e00ff627b82 */ /* 0x000e220000000800 */
[----:B------:R-:W-:Y:S01]  /*3080*/  PRMT R10, RZ, 0x7610, R10 ;  /* 0x00007610ff0a7816 */ /* 0x000fe2000000000a */
[----:B------:R-:W-:Y:S01]  /*3090*/  IMAD.WIDE R14, R235, 0x2, R148 ;  /* 0x00000002eb0e7825 */ /* 0x000fe200078e0294 */
[C---:B------:R-:W-:Y:S01]  /*30a0*/  ISETP.GT.AND P0, PT, R5.reuse, 0xa, PT ;  /* 0x0000000a0500780c */ /* 0x040fe20003f04270 */
[----:B------:R3:W5:Y:S04]  /*30b0*/  @P2 LDG.E.U16 R118, desc[UR14][R16.64] ;  /* 0x0000000e10762981 */ /* 0x000768000c1e1500 */
[----:B------:R1:W2:Y:S01]  /*30c0*/  @P3 LDG.E.U16 R13, desc[UR14][R18.64] ;  /* 0x0000000e120d3981 */ /* 0x0002a2000c1e1500 */
[----:B------:R-:W-:-:S02]  /*30d0*/  ISETP.GT.AND P3, PT, R5, 0x11, PT ;  /* 0x000000110500780c */ /* 0x000fc40003f64270 */
[----:B------:R-:W-:Y:S01]  /*30e0*/  PRMT R120, RZ, 0x7610, R120 ;  /* 0x00007610ff787816 */ /* 0x000fe20000000078 */
[----:B------:R1:W2:Y:S01]  /*30f0*/  @P1 LDG.E.U16 R10, desc[UR14][R14.64] ;  /* 0x0000000e0e0a1981 */ /* 0x0002a2000c1e1500 */
[----:B------:R-:W-:Y:S01]  /*3100*/  ISETP.GT.AND P2, PT, R5, 0xd, PT ;  /* 0x0000000d0500780c */ /* 0x000fe20003f44270 */
[--C-:B---3--:R-:W-:Y:S01]  /*3110*/  IMAD.WIDE R16, R239, 0x2, R148.reuse ;  /* 0x00000002ef107825 */ /* 0x108fe200078e0294 */
[----:B------:R-:W-:Y:S01]  /*3120*/  ISETP.GT.AND P1, PT, R5, 0xc, PT ;  /* 0x0000000c0500780c */ /* 0x000fe20003f24270 */
[----:B------:R-:W3:Y:S02]  /*3130*/  LDC R100, c[0x0][0x238] ;  /* 0x00008e00ff647b82 */ /* 0x000ee40000000800 */
[--C-:B-1----:R-:W-:Y:S01]  /*3140*/  IMAD.WIDE R18, R245, 0x2, R148.reuse ;  /* 0x00000002f5127825 */ /* 0x102fe200078e0294 */
[----:B------:R1:W2:Y:S03]  /*3150*/  @P4 LDG.E.U16 R190, desc[UR14][R16.64] ;  /* 0x0000000e10be4981 */ /* 0x0002a6000c1e1500 */
[----:B------:R-:W-:Y:S01]  /*3160*/  IMAD.WIDE R14, R238, 0x2, R148 ;  /* 0x00000002ee0e7825 */ /* 0x000fe200078e0294 */
[----:B------:R-:W2:Y:S01]  /*3170*/  @P3 LDG.E.U16 R161, desc[UR14][R18.64] ;  /* 0x0000000e12a13981 */ /* 0x000ea2000c1e1500 */
[C---:B------:R-:W-:Y:S01]  /*3180*/  ISETP.GT.AND P3, PT, R5.reuse, 0x18, PT ;  /* 0x000000180500780c */ /* 0x040fe20003f64270 */
[----:B------:R-:W3:Y:S01]  /*3190*/  LDC R96, c[0x0][0x238] ;  /* 0x00008e00ff607b82 */ /* 0x000ee20000000800 */
[----:B------:R-:W-:Y:S01]  /*31a0*/  PRMT R12, RZ, 0x7610, R12 ;  /* 0x00007610ff0c7816 */ /* 0x000fe2000000000c */
[----:B------:R4:W2:Y:S01]  /*31b0*/  @P0 LDG.E.U16 R179, desc[UR14][R14.64] ;  /* 0x0000000e0eb30981 */ /* 0x0008a2000c1e1500 */
[----:B------:R-:W-:Y:S01]  /*31c0*/  ISETP.GT.AND P4, PT, R5, 0xf, PT ;  /* 0x0000000f0500780c */ /* 0x000fe20003f84270 */
[----:B-1----:R-:W-:Y:S01]  /*31d0*/  IMAD.WIDE R16, R241, 0x2, R148 ;  /* 0x00000002f1107825 */ /* 0x002fe200078e0294 */
[----:B------:R-:W-:-:S02]  /*31e0*/  PRMT R11, RZ, 0x7610, R11 ;  /* 0x00007610ff0b7816 */ /* 0x000fc4000000000b */
[----:B------:R-:W-:Y:S01]  /*31f0*/  PRMT R121, RZ, 0x7610, R121 ;  /* 0x00007610ff797816 */ /* 0x000fe20000000079 */
[----:B------:R-:W-:Y:S01]  /*3200*/  IMAD.WIDE R88, R249, 0x2, R148 ;  /* 0x00000002f9587825 */ /* 0x000fe200078e0294 */
[----:B------:R1:W2:Y:S01]  /*3210*/  @P2 LDG.E.U16 R12, desc[UR14][R16.64] ;  /* 0x0000000e100c2981 */ /* 0x0002a2000c1e1500 */
[----:B------:R-:W-:Y:S01]  /*3220*/  PRMT R123, RZ, 0x7610, R123 ;  /* 0x00007610ff7b7816 */ /* 0x000fe2000000007b */
[----:B------:R-:W3:Y:S01]  /*3230*/  LDC R99, c[0x0][0x238] ;  /* 0x00008e00ff637b82 */ /* 0x000ee20000000800 */
[--C-:B----4-:R-:W-:Y:S01]  /*3240*/  IMAD.WIDE R14, R240, 0x2, R148.reuse ;  /* 0x00000002f00e7825 */ /* 0x110fe200078e0294 */
[----:B------:R-:W-:Y:S01]  /*3250*/  ISETP.GT.AND P2, PT, R5, 0x10, PT ;  /* 0x000000100500780c */ /* 0x000fe20003f44270 */
[----:B------:R-:W4:Y:S02]  /*3260*/  @P3 LDG.E.U16 R120, desc[UR14][R22.64] ;  /* 0x0000000e16783981 */ /* 0x000f24000c1e1500 */
[----:B------:R-:W-:Y:S02]  /*3270*/  IMAD.SHL.U32 R91, R91, 0x20, RZ ;  /* 0x000000205b5b7824 */ /* 0x000fe400078e00ff */
[----:B------:R0:W2:Y:S01]  /*3280*/  @P1 LDG.E.U16 R11, desc[UR14][R14.64] ;  /* 0x0000000e0e0b1981 */ /* 0x0000a2000c1e1500 */
[----:B-1----:R-:W-:Y:S01]  /*3290*/  IMAD.WIDE R16, R243, 0x2, R148 ;  /* 0x00000002f3107825 */ /* 0x002fe200078e0294 */
[----:B------:R-:W-:Y:S01]  /*32a0*/  ISETP.GT.AND P1, PT, R5, 0x13, PT ;  /* 0x000000130500780c */ /* 0x000fe20003f24270 */
[----:B------:R-:W1:Y:S01]  /*32b0*/  LDC R101, c[0x0][0x238] ;  /* 0x00008e00ff657b82 */ /* 0x000e620000000800 */
[----:B0-----:R-:W-:Y:S01]  /*32c0*/  PRMT R14, RZ, 0x7610, R14 ;  /* 0x00007610ff0e7816 */ /* 0x001fe2000000000e */
[----:B------:R-:W-:Y:S01]  /*32d0*/  IMAD.WIDE R22, R91, 0x2, R148 ;  /* 0x000000025b167825 */ /* 0x000fe200078e0294 */
[----:B------:R-:W-:-:S05]  /*32e0*/  PRMT R119, RZ, 0x7610, R119 ;  /* 0x00007610ff777816 */ /* 0x000fca0000000077 */
[----:B------:R-:W0:Y:S01]  /*32f0*/  LDC R91, c[0x0][0x238] ;  /* 0x00008e00ff5b7b82 */ /* 0x000e220000000800 */
[----:B------:R3:W2:Y:S01]  /*3300*/  @P4 LDG.E.U16 R14, desc[UR14][R16.64] ;  /* 0x0000000e100e4981 */ /* 0x0006a2000c1e1500 */
[----:B------:R-:W-:Y:S01]  /*3310*/  PRMT R15, RZ, 0x7610, R15 ;  /* 0x00007610ff0f7816 */ /* 0x000fe2000000000f */
[----:B------:R-:W-:Y:S01]  /*3320*/  IMAD.WIDE R18, R247, 0x2, R148 ;  /* 0x00000002f7127825 */ /* 0x000fe200078e0294 */
[----:B------:R-:W-:Y:S02]  /*3330*/  PRMT R122, RZ, 0x7610, R122 ;  /* 0x00007610ff7a7816 */ /* 0x000fe4000000007a */
[----:B------:R-:W-:Y:S01]  /*3340*/  PRMT R177, RZ, 0x7610, R177 ;  /* 0x00007610ffb17816 */ /* 0x000fe200000000b1 */
[----:B------:R-:W-:Y:S01]  /*3350*/  IMAD.WIDE R20, R246, 0x2, R148 ;  /* 0x00000002f6147825 */ /* 0x000fe200078e0294 */
[----:B------:R-:W2:Y:S01]  /*3360*/  @P1 LDG.E.U16 R15, desc[UR14][R18.64] ;  /* 0x0000000e120f1981 */ /* 0x000ea2000c1e1500 */
[----:B------:R-:W-:Y:S01]  /*3370*/  PRMT R127, RZ, 0x7610, R127 ;  /* 0x00007610ff7f7816 */ /* 0x000fe2000000007f */
[----:B------:R-:W1:Y:S01]  /*3380*/  LDC R102, c[0x0][0x238] ;  /* 0x00008e00ff667b82 */ /* 0x000e620000000800 */
[----:B---3--:R-:W-:-:S05]  /*3390*/  IMAD.WIDE R16, R244, 0x2, R148 ;  /* 0x00000002f4107825 */ /* 0x008fca00078e0294 */
[----:B------:R3:W4:Y:S01]  /*33a0*/  @P2 LDG.E.U16 R121, desc[UR14][R16.64] ;  /* 0x0000000e10792981 */ /* 0x000722000c1e1500 */
[C---:B------:R-:W-:Y:S01]  /*33b0*/  ISETP.GT.AND P2, PT, R5.reuse, 0x15, PT ;  /* 0x000000150500780c */ /* 0x040fe20003f44270 */
[----:B------:R-:W-:Y:S01]  /*33c0*/  IMAD R90, R90, 0x28, RZ ;  /* 0x000000285a5a7824 */ /* 0x000fe200078e02ff */
[----:B------:R-:W-:Y:S01]  /*33d0*/  ISETP.GT.AND P1, PT, R5, 0x20, PT ;  /* 0x000000200500780c */ /* 0x000fe20003f24270 */
[----:B------:R-:W5:Y:S01]  /*33e0*/  LDC R104, c[0x0][0x238] ;  /* 0x00008e00ff687b82 */ /* 0x000f620000000800 */
[----:B---3--:R-:W-:Y:S01]  /*33f0*/  PRMT R17, RZ, 0x7610, R17 ;  /* 0x00007610ff117816 */ /* 0x008fe20000000011 */
[----:B0-----:R-:W-:Y:S01]  /*3400*/  IMAD R91, R91, 0x19, RZ ;  /* 0x000000195b5b7824 */ /* 0x001fe200078e02ff */
[----:B------:R-:W-:-:S05]  /*3410*/  ISETP.GT.AND P0, PT, R5, RZ, PT ;  /* 0x000000ff0500720c */ /* 0x000fca0003f04270 */
[----:B------:R-:W0:Y:S02]  /*3420*/  LDC R106, c[0x0][0x238] ;  /* 0x00008e00ff6a7b82 */ /* 0x000e240000000800 */
[----:B------:R3:W2:Y:S01]  /*3430*/  @P2 LDG.E.U16 R17, desc[UR14][R88.64] ;  /* 0x0000000e58112981 */ /* 0x0006a2000c1e1500 */
[----:B------:R-:W-:-:S03]  /*3440*/  ISETP.GT.AND P3, PT, R5, 0x28, PT ;  /* 0x000000280500780c */ /* 0x000fc60003f64270 */
[----:B------:R1:W2:Y:S01]  /*3450*/  @P1 LDG.E.U16 R123, desc[UR14][R22.64] ;  /* 0x0000000e167b1981 */ /* 0x0002a2000c1e1500 */
[----:B------:R-:W-:Y:S01]  /*3460*/  ISETP.GT.AND P4, PT, R5, 0x12, PT ;  /* 0x000000120500780c */ /* 0x000fe20003f84270 */
[----:B------:R-:W0:Y:S02]  /*3470*/  LDC R108, c[0x0][0x238] ;  /* 0x00008e00ff6c7b82 */ /* 0x000e240000000800 */
[----:B------:R-:W4:Y:S01]  /*3480*/  @P0 LDG.E.U16 R119, desc[UR14][R148.64] ;  /* 0x0000000e94770981 */ /* 0x000f22000c1e1500 */
[----:B---3--:R-:W-:-:S05]  /*3490*/  IMAD.WIDE R88, R90, 0x2, R148 ;  /* 0x000000025a587825 */ /* 0x008fca00078e0294 */
[----:B------:R-:W3:Y:S01]  /*34a0*/  LDC R90, c[0x0][0x238] ;  /* 0x00008e00ff5a7b82 */ /* 0x000ee20000000800 */
[----:B-1----:R-:W-:Y:S01]  /*34b0*/  IMAD.WIDE R22, R91, 0x2, R148 ;  /* 0x000000025b167825 */ /* 0x002fe200078e0294 */
[----:B------:R-:W-:Y:S01]  /*34c0*/  ISETP.GT.AND P0, PT, R5, 0x14, PT ;  /* 0x000000140500780c */ /* 0x000fe20003f04270 */
[----:B------:R-:W2:Y:S01]  /*34d0*/  @P3 LDG.E.U16 R122, desc[UR14][R88.64] ;  /* 0x0000000e587a3981 */ /* 0x000ea2000c1e1500 */
[----:B------:R-:W-:-:S03]  /*34e0*/  PRMT R16, RZ, 0x7610, R16 ;  /* 0x00007610ff107816 */ /* 0x000fc60000000010 */
[----:B------:R1:W2:Y:S01]  /*34f0*/  @P4 LDG.E.U16 R177, desc[UR14][R20.64] ;  /* 0x0000000e14b14981 */ /* 0x0002a2000c1e1500 */
[----:B------:R-:W0:Y:S01]  /*3500*/  LDC R91, c[0x0][0x238] ;  /* 0x00008e00ff5b7b82 */ /* 0x000e220000000800 */
[C---:B------:R-:W-:Y:S02]  /*3510*/  ISETP.GT.AND P3, PT, R5.reuse, 0x30, PT ;  /* 0x000000300500780c */ /* 0x040fe40003f64270 */
[----:B------:R-:W-:Y:S02]  /*3520*/  ISETP.GT.AND P4, PT, R5, 0x38, PT ;  /* 0x000000380500780c */ /* 0x000fe40003f84270 */
[----:B------:R-:W-:Y:S02]  /*3530*/  PRMT R126, RZ, 0x7610, R126 ;  /* 0x00007610ff7e7816 */ /* 0x000fe4000000007e */
[----:B------:R-:W-:Y:S01]  /*3540*/  PRMT R163, RZ, 0x7610, R163 ;  /* 0x00007610ffa37816 */ /* 0x000fe200000000a3 */
[----:B------:R-:W4:Y:S01]  /*3550*/  LDC R110, c[0x0][0x238] ;  /* 0x00008e00ff6e7b82 */ /* 0x000f220000000800 */
[----:B-1----:R-:W-:-:S05]  /*3560*/  IMAD.WIDE R20, R248, 0x2, R148 ;  /* 0x00000002f8147825 */ /* 0x002fca00078e0294 */
[----:B------:R1:W2:Y:S01]  /*3570*/  @P0 LDG.E.U16 R16, desc[UR14][R20.64] ;  /* 0x0000000e14100981 */ /* 0x0002a2000c1e1500 */
[----:B---3--:R-:W-:Y:S01]  /*3580*/  IMAD R90, R90, 0x30, RZ ;  /* 0x000000305a5a7824 */ /* 0x008fe200078e02ff */
[----:B------:R-:W-:-:S03]  /*3590*/  ISETP.GT.AND P0, PT, R5, 0x16, PT ;  /* 0x000000160500780c */ /* 0x000fc60003f04270 */
[----:B------:R-:W-:Y:S02]  /*35a0*/  IMAD.WIDE R88, R90, 0x2, R148 ;  /* 0x000000025a587825 */ /* 0x000fe400078e0294 */
[----:B------:R-:W3:Y:S02]  /*35b0*/  LDC R90, c[0x0][0x238] ;  /* 0x00008e00ff5a7b82 */ /* 0x000ee40000000800 */
[----:B0-----:R-:W-:Y:S01]  /*35c0*/  IMAD R91, R91, 0x38, RZ ;  /* 0x000000385b5b7824 */ /* 0x001fe200078e02ff */
[----:B------:R0:W2:Y:S01]  /*35d0*/  @P3 LDG.E.U16 R127, desc[UR14][R88.64] ;  /* 0x0000000e587f3981 */ /* 0x0000a2000c1e1500 */
[----:B------:R-:W-:Y:S01]  /*35e0*/  PRMT R18, RZ, 0x7610, R18 ;  /* 0x00007610ff127816 */ /* 0x000fe20000000012 */
[----:B------:R-:W-:Y:S02]  /*35f0*/  IMAD R94, R94, 0x1c, RZ ;  /* 0x0000001c5e5e7824 */ /* 0x000fe400078e02ff */
[----:B-1----:R-:W-:Y:S01]  /*3600*/  IMAD.WIDE R20, R250, 0x2, R148 ;  /* 0x00000002fa147825 */ /* 0x002fe200078e0294 */
[----:B------:R-:W-:-:S04]  /*3610*/  ISETP.GT.AND P1, PT, R5, 0x19, PT ;  /* 0x000000190500780c */ /* 0x000fc80003f24270 */
[----:B------:R-:W2:Y:S01]  /*3620*/  @P0 LDG.E.U16 R18, desc[UR14][R20.64] ;  /* 0x0000000e14120981 */ /* 0x000ea2000c1e1500 */
[----:B0-----:R-:W-:Y:S01]  /*3630*/  IMAD.WIDE R88, R91, 0x2, R148 ;  /* 0x000000025b587825 */ /* 0x001fe200078e0294 */
[----:B------:R-:W-:-:S04]  /*3640*/  ISETP.GT.AND P0, PT, R5, 0x17, PT ;  /* 0x000000170500780c */ /* 0x000fc80003f04270 */
[----:B------:R0:W2:Y:S01]  /*3650*/  @P4 LDG.E.U16 R126, desc[UR14][R88.64] ;  /* 0x0000000e587e4981 */ /* 0x0000a2000c1e1500 */
[----:B------:R-:W-:-:S03]  /*3660*/  PRMT R19, RZ, 0x7610, R19 ;  /* 0x00007610ff137816 */ /* 0x000fc60000000013 */
[----:B------:R1:W2:Y:S01]  /*3670*/  @P1 LDG.E.U16 R163, desc[UR14][R22.64] ;  /* 0x0000000e16a31981 */ /* 0x0002a2000c1e1500 */
[--C-:B0-----:R-:W-:Y:S02]  /*3680*/  IMAD.WIDE R88, R94, 0x2, R148.reuse ;  /* 0x000000025e587825 */ /* 0x101fe400078e0294 */
[----:B------:R-:W0:Y:S02]  /*3690*/  LDC R94, c[0x0][0x238] ;  /* 0x00008e00ff5e7b82 */ /* 0x000e240000000800 */
[----:B------:R-:W-:-:S04]  /*36a0*/  IMAD.WIDE R20, R251, 0x2, R148 ;  /* 0x00000002fb147825 */ /* 0x000fc800078e0294 */
[----:B---3--:R-:W-:Y:S01]  /*36b0*/  IMAD R90, R90, 0x1a, RZ ;  /* 0x0000001a5a5a7824 */ /* 0x008fe200078e02ff */
[----:B------:R-:W3:Y:S01]  /*36c0*/  @P0 LDG.E.U16 R19, desc[UR14][R20.64] ;  /* 0x0000000e14130981 */ /* 0x000ee2000c1e1500 */
[----:B------:R-:W-:Y:S02]  /*36d0*/  ISETP.GT.AND P0, PT, R5, 0x1, PT ;  /* 0x000000010500780c */ /* 0x000fe40003f04270 */
[----:B-1----:R-:W-:Y:S02]  /*36e0*/  IMAD.WIDE R22, R90, 0x2, R148 ;  /* 0x000000025a167825 */ /* 0x002fe400078e0294 */
[----:B------:R-:W1:Y:S01]  /*36f0*/  LDC R90, c[0x0][0x238] ;  /* 0x00008e00ff5a7b82 */ /* 0x000e620000000800 */
[----:B------:R-:W-:Y:S01]  /*3700*/  PRMT R129, RZ, 0x7610, R129 ;  /* 0x00007610ff817816 */ /* 0x000fe20000000081 */
[----:B------:R-:W-:-:S07]  /*3710*/  IMAD.WIDE R92, R92, 0x2, R148 ;  /* 0x000000025c5c7825 */ /* 0x000fce00078e0294 */
[----:B------:R0:W3:Y:S02]  /*3720*/  @P0 LDG.E.U16 R129, desc[UR14][R92.64] ;  /* 0x0000000e5c810981 */ /* 0x0000e4000c1e1500 */
[----:B0-----:R-:W-:-:S04]  /*3730*/  IMAD R94, R94, 0x1e, RZ ;  /* 0x0000001e5e5e7824 */ /* 0x001fc800078e02ff */
[----:B------:R-:W-:Y:S02]  /*3740*/  IMAD.WIDE R92, R94, 0x2, R148 ;  /* 0x000000025e5c7825 */ /* 0x000fe400078e0294 */
[----:B------:R-:W0:Y:S01]  /*3750*/  LDC R94, c[0x0][0x238] ;  /* 0x00008e00ff5e7b82 */ /* 0x000e220000000800 */
[C---:B------:R-:W-:Y:S02]  /*3760*/  ISETP.GT.AND P1, PT, R5.reuse, 0x1b, PT ;  /* 0x0000001b0500780c */ /* 0x040fe40003f24270 */
[----:B------:R-:W-:Y:S01]  /*3770*/  ISETP.GT.AND P2, PT, R5, 0x1a, PT ;  /* 0x0000001a0500780c */ /* 0x000fe20003f44270 */
[----:B-1----:R-:W-:Y:S01]  /*3780*/  IMAD R90, R90, 0x1b, RZ ;  /* 0x0000001b5a5a7824 */ /* 0x002fe200078e02ff */
[----:B------:R-:W-:Y:S01]  /*3790*/  PRMT R20, RZ, 0x7610, R20 ;  /* 0x00007610ff147816 */ /* 0x000fe20000000014 */
[----:B------:R-:W-:Y:S01]  /*37a0*/  IMAD R95, R95, 0x1d, RZ ;  /* 0x0000001d5f5f7824 */ /* 0x000fe200078e02ff */
[----:B------:R-:W-:Y:S01]  /*37b0*/  PRMT R178, RZ, 0x7610, R178 ;  /* 0x00007610ffb27816 */ /* 0x000fe200000000b2 */
[----:B------:R-:W-:Y:S01]  /*37c0*/  IMAD.WIDE R90, R90, 0x2, R148 ;  /* 0x000000025a5a7825 */ /* 0x000fe200078e0294 */
[----:B------:R-:W-:-:S05]  /*37d0*/  ISETP.GT.AND P3, PT, R5, 0x1d, PT ;  /* 0x0000001d0500780c */ /* 0x000fca0003f64270 */
[----:B------:R1:W3:Y:S04]  /*37e0*/  @P1 LDG.E.U16 R20, desc[UR14][R90.64] ;  /* 0x0000000e5a141981 */ /* 0x0002e8000c1e1500 */
[----:B------:R5:W3:Y:S01]  /*37f0*/  @P2 LDG.E.U16 R178, desc[UR14][R22.64] ;  /* 0x0000000e16b22981 */ /* 0x000ae2000c1e1500 */
[----:B-1----:R-:W-:Y:S02]  /*3800*/  IMAD.WIDE R90, R95, 0x2, R148 ;  /* 0x000000025f5a7825 */ /* 0x002fe400078e0294 */
[----:B------:R-:W1:Y:S01]  /*3810*/  LDC R95, c[0x0][0x238] ;  /* 0x00008e00ff5f7b82 */ /* 0x000e620000000800 */
[----:B-----5:R-:W-:Y:S01]  /*3820*/  PRMT R22, RZ, 0x7610, R22 ;  /* 0x00007610ff167816 */ /* 0x020fe20000000016 */
[----:B0-----:R-:W-:Y:S01]  /*3830*/  IMAD R94, R94, 0x1f, RZ ;  /* 0x0000001f5e5e7824 */ /* 0x001fe200078e02ff */
[----:B------:R-:W-:-:S04]  /*3840*/  ISETP.GT.AND P2, PT, R5, 0x1c, PT ;  /* 0x0000001c0500780c */ /* 0x000fc80003f44270 */
[----:B------:R0:W5:Y:S01]  /*3850*/  @P3 LDG.E.U16 R22, desc[UR14][R90.64] ;  /* 0x0000000e5a163981 */ /* 0x000162000c1e1500 */
[----:B------:R-:W-:Y:S02]  /*3860*/  PRMT R21, RZ, 0x7610, R21 ;  /* 0x00007610ff157816 */ /* 0x000fe40000000015 */
[----:B------:R-:W-:Y:S02]  /*3870*/  ISETP.GT.AND P1, PT, R5, 0x1e, PT ;  /* 0x0000001e0500780c */ /* 0x000fe40003f24270 */
[----:B------:R-:W-:-:S04]  /*3880*/  PRMT R23, RZ, 0x7610, R23 ;  /* 0x00007610ff177816 */ /* 0x000fc80000000017 */
[----:B------:R-:W5:Y:S01]  /*3890*/  @P2 LDG.E.U16 R21, desc[UR14][R88.64] ;  /* 0x0000000e58152981 */ /* 0x000f62000c1e1500 */
[----:B0-----:R-:W-:Y:S02]  /*38a0*/  IMAD.WIDE R90, R94, 0x2, R148 ;  /* 0x000000025e5a7825 */ /* 0x001fe400078e0294 */
[----:B------:R-:W0:Y:S01]  /*38b0*/  LDC R94, c[0x0][0x238] ;  /* 0x00008e00ff5e7b82 */ /* 0x000e220000000800 */
[----:B------:R-:W-:Y:S01]  /*38c0*/  ISETP.GT.AND P2, PT, R5, 0x21, PT ;  /* 0x000000210500780c */ /* 0x000fe20003f44270 */
[----:B-1----:R-:W-:Y:S01]  /*38d0*/  IMAD R95, R95, 0x21, RZ ;  /* 0x000000215f5f7824 */ /* 0x002fe200078e02ff */
[C---:B------:R-:W-:Y:S01]  /*38e0*/  ISETP.GT.AND P0, PT, R5.reuse, 0x1f, PT ;  /* 0x0000001f0500780c */ /* 0x040fe20003f04270 */
[----:B------:R1:W5:Y:S01]  /*38f0*/  @P1 LDG.E.U16 R23, desc[UR14][R92.64] ;  /* 0x0000000e5c171981 */ /* 0x000362000c1e1500 */
[----:B------:R-:W-:Y:S02]  /*3900*/  PRMT R165, RZ, 0x7610, R165 ;  /* 0x00007610ffa57816 */ /* 0x000fe400000000a5 */
[----:B------:R-:W-:Y:S01]  /*3910*/  ISETP.GT.AND P1, PT, R5, 0x22, PT ;  /* 0x000000220500780c */ /* 0x000fe20003f24270 */
[----:B-1----:R-:W-:Y:S01]  /*3920*/  IMAD.WIDE R92, R95, 0x2, R148 ;  /* 0x000000025f5c7825 */ /* 0x002fe200078e0294 */
[----:B------:R-:W-:-:S02]  /*3930*/  PRMT R88, RZ, 0x7610, R88 ;  /* 0x00007610ff587816 */ /* 0x000fc40000000058 */
[----:B------:R-:W-:-:S03]  /*3940*/  PRMT R180, RZ, 0x7610, R180 ;  /* 0x00007610ffb47816 */ /* 0x000fc600000000b4 */
[----:B------:R-:W5:Y:S01]  /*3950*/  @P2 LDG.E.U16 R165, desc[UR14][R92.64] ;  /* 0x0000000e5ca52981 */ /* 0x000f62000c1e1500 */
[----:B------:R-:W-:Y:S01]  /*3960*/  ISETP.GT.AND P2, PT, R5, 0x24, PT ;  /* 0x000000240500780c */ /* 0x000fe20003f44270 */
[----:B0-----:R-:W-:Y:S02]  /*3970*/  IMAD R94, R94, 0x22, RZ ;  /* 0x000000225e5e7824 */ /* 0x001fe400078e02ff */
[----:B------:R0:W5:Y:S01]  /*3980*/  @P0 LDG.E.U16 R88, desc[UR14][R90.64] ;  /* 0x0000000e5a580981 */ /* 0x000162000c1e1500 */
[----:B------:R-:W-:Y:S02]  /*3990*/  IMAD R98, R98, 0x24, RZ ;  /* 0x0000002462627824 */ /* 0x000fe400078e02ff */
[----:B------:R-:W-:-:S05]  /*39a0*/  IMAD.WIDE R94, R94, 0x2, R148 ;  /* 0x000000025e5e7825 */ /* 0x000fca00078e0294 */
[----:B------:R1:W5:Y:S01]  /*39b0*/  @P1 LDG.E.U16 R180, desc[UR14][R94.64] ;  /* 0x0000000e5eb41981 */ /* 0x000362000c1e1500 */
[----:B0-----:R-:W-:Y:S01]  /*39c0*/  PRMT R90, RZ, 0x7610, R90 ;  /* 0x00007610ff5a7816 */ /* 0x001fe2000000005a */
[----:B------:R-:W-:Y:S02]  /*39d0*/  IMAD R100, R100, 0x27, RZ ;  /* 0x0000002764647824 */ /* 0x000fe400078e02ff */
[--C-:B-1----:R-:W-:Y:S01]  /*39e0*/  IMAD.WIDE R94, R98, 0x2, R148.reuse ;  /* 0x00000002625e7825 */ /* 0x102fe200078e0294 */
[----:B------:R-:W-:Y:S01]  /*39f0*/  ISETP.GT.AND P3, PT, R5, 0x23, PT ;  /* 0x000000230500780c */ /* 0x000fe20003f64270 */
[----:B------:R-:W0:Y:S03]  /*3a00*/  LDC R98, c[0x0][0x238] ;  /* 0x00008e00ff627b82 */ /* 0x000e260000000800 */
[----:B------:R1:W5:Y:S02]  /*3a10*/  @P2 LDG.E.U16 R90, desc[UR14][R94.64] ;  /* 0x0000000e5e5a2981 */ /* 0x000364000c1e1500 */
[----:B-1----:R-:W-:-:S03]  /*3a20*/  IMAD.WIDE R94, R100, 0x2, R148 ;  /* 0x00000002645e7825 */ /* 0x002fc600078e0294 */
[----:B------:R-:W1:Y:S01]  /*3a30*/  LDC R100, c[0x0][0x238] ;  /* 0x00008e00ff647b82 */ /* 0x000e620000000800 */
[----:B------:R-:W-:Y:S01]  /*3a40*/  IMAD R96, R96, 0x23, RZ ;  /* 0x0000002360607824 */ /* 0x000fe200078e02ff */
[----:B------:R-:W-:Y:S02]  /*3a50*/  ISETP.GT.AND P1, PT, R5, 0x25, PT ;  /* 0x000000250500780c */ /* 0x000fe40003f24270 */
[----:B------:R-:W-:Y:S01]  /*3a60*/  PRMT R89, RZ, 0x7610, R89 ;  /* 0x00007610ff597816 */ /* 0x000fe20000000059 */
[----:B------:R-:W-:Y:S01]  /*3a70*/  IMAD.WIDE R96, R96, 0x2, R148 ;  /* 0x0000000260607825 */ /* 0x000fe200078e0294 */
[----:B------:R-:W-:-:S03]  /*3a80*/  PRMT R91, RZ, 0x7610, R91 ;  /* 0x00007610ff5b7816 */ /* 0x000fc6000000005b */
[----:B------:R-:W-:Y:S01]  /*3a90*/  IMAD R99, R99, 0x25, RZ ;  /* 0x0000002563637824 */ /* 0x000fe200078e02ff */
[----:B------:R4:W5:Y:S03]  /*3aa0*/  @P3 LDG.E.U16 R89, desc[UR14][R96.64] ;  /* 0x0000000e60593981 */ /* 0x000966000c1e1500 */
[----:B----4-:R-:W-:-:S04]  /*3ab0*/  IMAD.WIDE R96, R99, 0x2, R148 ;  /* 0x0000000263607825 */ /* 0x010fc800078e0294 */
[----:B-1----:R-:W-:Y:S01]  /*3ac0*/  IMAD R100, R100, 0x29, RZ ;  /* 0x0000002964647824 */ /* 0x002fe200078e02ff */
[----:B------:R1:W4:Y:S03]  /*3ad0*/  @P1 LDG.E.U16 R91, desc[UR14][R96.64] ;  /* 0x0000000e605b1981 */ /* 0x000326000c1e1500 */
[----:B-1----:R-:W-:Y:S02]  /*3ae0*/  IMAD.WIDE R96, R100, 0x2, R148 ;  /* 0x0000000264607825 */ /* 0x002fe400078e0294 */
[----:B------:R-:W1:Y:S01]  /*3af0*/  LDC R100, c[0x0][0x238] ;  /* 0x00008e00ff647b82 */ /* 0x000e620000000800 */
[C---:B------:R-:W-:Y:S02]  /*3b00*/  ISETP.GT.AND P0, PT, R5.reuse, 0x29, PT ;  /* 0x000000290500780c */ /* 0x040fe40003f04270 */
[----:B------:R-:W-:Y:S01]  /*3b10*/  ISETP.GT.AND P3, PT, R5, 0x26, PT ;  /* 0x000000260500780c */ /* 0x000fe20003f64270 */
[----:B0-----:R-:W-:Y:S01]  /*3b20*/  IMAD R98, R98, 0x26, RZ ;  /* 0x0000002662627824 */ /* 0x001fe200078e02ff */
[----:B------:R-:W-:Y:S01]  /*3b30*/  PRMT R187, RZ, 0x7610, R187 ;  /* 0x00007610ffbb7816 */ /* 0x000fe200000000bb */
[----:B------:R-:W-:Y:S01]  /*3b40*/  IMAD R101, R101, 0x2a, RZ ;  /* 0x0000002a65657824 */ /* 0x000fe200078e02ff */
[----:B------:R-:W-:Y:S01]  /*3b50*/  PRMT R92, RZ, 0x7610, R92 ;  /* 0x00007610ff5c7816 */ /* 0x000fe2000000005c */
[----:B------:R-:W-:Y:S01]  /*3b60*/  IMAD.WIDE R98, R98, 0x2, R148 ;  /* 0x0000000262627825 */ /* 0x000fe200078e0294 */
[----:B------:R-:W-:-:S05]  /*3b70*/  ISETP.GT.AND P4, PT, R5, 0x27, PT ;  /* 0x000000270500780c */ /* 0x000fca0003f84270 */
[----:B------:R0:W4:Y:S04]  /*3b80*/  @P0 LDG.E.U16 R187, desc[UR14][R96.64] ;  /* 0x0000000e60bb0981 */ /* 0x000128000c1e1500 */
[----:B------:R2:W4:Y:S01]  /*3b90*/  @P3 LDG.E.U16 R92, desc[UR14][R98.64] ;  /* 0x0000000e625c3981 */ /* 0x000522000c1e1500 */
[----:B-1----:R-:W-:Y:S02]  /*3ba0*/  IMAD R100, R100, 0x39, RZ ;  /* 0x0000003964647824 */ /* 0x002fe400078e02ff */
[--C-:B0-----:R-:W-:Y:S02]  /*3bb0*/  IMAD.WIDE R96, R101, 0x2, R148.reuse ;  /* 0x0000000265607825 */ /* 0x101fe400078e0294 */
[----:B------:R-:W0:Y:S02]  /*3bc0*/  LDC R101, c[0x0][0x238] ;  /* 0x00008e00ff657b82 */ /* 0x000e240000000800 */
[----:B--2---:R-:W-:-:S06]  /*3bd0*/  IMAD.WIDE R98, R100, 0x2, R148 ;  /* 0x0000000264627825 */ /* 0x004fcc00078e0294 */
[----:B------:R-:W1:Y:S01]  /*3be0*/  LDC R100, c[0x0][0x238] ;  /* 0x00008e00ff647b82 */ /* 0x000e620000000800 */
[----:B------:R-:W-:Y:S02]  /*3bf0*/  PRMT R93, RZ, 0x7610, R93 ;  /* 0x00007610ff5d7816 */ /* 0x000fe4000000005d */
[----:B------:R-:W-:-:S04]  /*3c00*/  ISETP.GT.AND P1, PT, R5, 0x2a, PT ;  /* 0x0000002a0500780c */ /* 0x000fc80003f24270 */
[----:B------:R-:W2:Y:S01]  /*3c10*/  @P4 LDG.E.U16 R93, desc[UR14][R94.64] ;  /* 0x0000000e5e5d4981 */ /* 0x000ea2000c1e1500 */
[----:B------:R-:W-:Y:S02]  /*3c20*/  ISETP.GT.AND P4, PT, R5, 0x39, PT ;  /* 0x000000390500780c */ /* 0x000fe40003f84270 */
[----:B------:R-:W-:Y:S02]  /*3c30*/  PRMT R182, RZ, 0x7610, R182 ;  /* 0x00007610ffb67816 */ /* 0x000fe400000000b6 */
[----:B------:R-:W-:Y:S01]  /*3c40*/  PRMT R183, RZ, 0x7610, R183 ;  /* 0x00007610ffb77816 */ /* 0x000fe200000000b7 */
[----:B0-----:R-:W-:-:S03]  /*3c50*/  IMAD R101, R101, 0x2b, RZ ;  /* 0x0000002b65657824 */ /* 0x001fc600078e02ff */
[----:B------:R0:W2:Y:S01]  /*3c60*/  @P1 LDG.E.U16 R182, desc[UR14][R96.64] ;  /* 0x0000000e60b61981 */ /* 0x0000a2000c1e1500 */
[----:B------:R-:W-:-:S04]  /*3c70*/  IMAD R102, R102, 0x31, RZ ;  /* 0x0000003166667824 */ /* 0x000fc800078e02ff */
[----:B------:R0:W2:Y:S01]  /*3c80*/  @P4 LDG.E.U16 R183, desc[UR14][R98.64] ;  /* 0x0000000e62b74981 */ /* 0x0000a2000c1e1500 */
[----:B-1----:R-:W-:Y:S02]  /*3c90*/  IMAD R100, R100, 0x2c, RZ ;  /* 0x0000002c64647824 */ /* 0x002fe400078e02ff */
[--C-:B0-----:R-:W-:Y:S02]  /*3ca0*/  IMAD.WIDE R96, R101, 0x2, R148.reuse ;  /* 0x0000000265607825 */ /* 0x101fe400078e0294 */
[----:B------:R-:W0:Y:S02]  /*3cb0*/  LDC R101, c[0x0][0x238] ;  /* 0x00008e00ff657b82 */ /* 0x000e240000000800 */
[----:B------:R-:W-:-:S06]  /*3cc0*/  IMAD.WIDE R98, R100, 0x2, R148 ;  /* 0x0000000264627825 */ /* 0x000fcc00078e0294 */
[----:B------:R-:W1:Y:S01]  /*3cd0*/  LDC R100, c[0x0][0x238] ;  /* 0x00008e00ff647b82 */ /* 0x000e620000000800 */
[----:B------:R-:W-:Y:S01]  /*3ce0*/  IMAD.WIDE R94, R102, 0x2, R148 ;  /* 0x00000002665e7825 */ /* 0x000fe200078e0294 */
[----:B------:R-:W-:-:S06]  /*3cf0*/  ISETP.GT.AND P3, PT, R5, 0x31, PT ;  /* 0x000000310500780c */ /* 0x000fcc0003f64270 */
[----:B------:R-:W3:Y:S01]  /*3d00*/  LDC R102, c[0x0][0x238] ;  /* 0x00008e00ff667b82 */ /* 0x000ee20000000800 */
[C---:B------:R-:W-:Y:S02]  /*3d10*/  ISETP.GT.AND P0, PT, R5.reuse, 0x2b, PT ;  /* 0x0000002b0500780c */ /* 0x040fe40003f04270 */
[----:B------:R-:W-:Y:S02]  /*3d20*/  PRMT R185, RZ, 0x7610, R185 ;  /* 0x00007610ffb97816 */ /* 0x000fe400000000b9 */
[----:B------:R-:W-:-:S04]  /*3d30*/  ISETP.GT.AND P2, PT, R5, 0x2c, PT ;  /* 0x0000002c0500780c */ /* 0x000fc80003f44270 */
[----:B------:R0:W2:Y:S01]  /*3d40*/  @P3 LDG.E.U16 R185, desc[UR14][R94.64] ;  /* 0x0000000e5eb93981 */ /* 0x0000a2000c1e1500 */
[----:B------:R-:W-:Y:S01]  /*3d50*/  ISETP.GT.AND P3, PT, R5, 0x2e, PT ;  /* 0x0000002e0500780c */ /* 0x000fe20003f64270 */
[----:B0-----:R-:W-:Y:S01]  /*3d60*/  IMAD R101, R101, 0x2d, RZ ;  /* 0x0000002d65657824 */ /* 0x001fe200078e02ff */
[----:B------:R-:W-:Y:S02]  /*3d70*/  PRMT R94, RZ, 0x7610, R94 ;  /* 0x00007610ff5e7816 */ /* 0x000fe4000000005e */
[----:B------:R-:W-:Y:S01]  /*3d80*/  PRMT R95, RZ, 0x7610, R95 ;  /* 0x00007610ff5f7816 */ /* 0x000fe2000000005f */
[----:B-1----:R-:W-:-:S03]  /*3d90*/  IMAD R100, R100, 0x2e, RZ ;  /* 0x0000002e64647824 */ /* 0x002fc600078e02ff */
[----:B------:R0:W2:Y:S01]  /*3da0*/  @P0 LDG.E.U16 R94, desc[UR14][R96.64] ;  /* 0x0000000e605e0981 */ /* 0x0000a2000c1e1500 */
[----:B---3--:R-:W-:-:S03]  /*3db0*/  IMAD R102, R102, 0x2f, RZ ;  /* 0x0000002f66667824 */ /* 0x008fc600078e02ff */
[----:B------:R1:W3:Y:S01]  /*3dc0*/  @P2 LDG.E.U16 R95, desc[UR14][R98.64] ;  /* 0x0000000e625f2981 */ /* 0x0002e2000c1e1500 */
[----:B0-----:R-:W-:Y:S01]  /*3dd0*/  PRMT R97, RZ, 0x7610, R97 ;  /* 0x00007610ff617816 */ /* 0x001fe20000000061 */
[----:B-1----:R-:W-:-:S04]  /*3de0*/  IMAD.WIDE R98, R101, 0x2, R148 ;  /* 0x0000000265627825 */ /* 0x002fc800078e0294 */
[----:B------:R-:W-:-:S05]  /*3df0*/  IMAD.WIDE R100, R100, 0x2, R148 ;  /* 0x0000000264647825 */ /* 0x000fca00078e0294 */
[----:B------:R0:W3:Y:S01]  /*3e00*/  @P3 LDG.E.U16 R97, desc[UR14][R100.64] ;  /* 0x0000000e64613981 */ /* 0x0000e2000c1e1500 */
[C---:B------:R-:W-:Y:S01]  /*3e10*/  ISETP.GT.AND P1, PT, R5.reuse, 0x2d, PT ;  /* 0x0000002d0500780c */ /* 0x040fe20003f24270 */
[----:B0-----:R-:W-:Y:S02]  /*3e20*/  IMAD.WIDE R100, R102, 0x2, R148 ;  /* 0x0000000266647825 */ /* 0x001fe400078e0294 */
[----:B------:R-:W0:Y:S01]  /*3e30*/  LDC R102, c[0x0][0x238] ;  /* 0x00008e00ff667b82 */ /* 0x000e220000000800 */
[----:B------:R-:W-:Y:S02]  /*3e40*/  ISETP.GT.AND P0, PT, R5, 0x2f, PT ;  /* 0x0000002f0500780c */ /* 0x000fe40003f04270 */
[----:B------:R-:W-:-:S07]  /*3e50*/  PRMT R96, RZ, 0x7610, R96 ;  /* 0x00007610ff607816 */ /* 0x000fce0000000060 */
[----:B------:R1:W3:Y:S02]  /*3e60*/  @P1 LDG.E.U16 R96, desc[UR14][R98.64] ;  /* 0x0000000e62601981 */ /* 0x0002e4000c1e1500 */
[----:B-1----:R-:W-:Y:S01]  /*3e70*/  PRMT R98, RZ, 0x7610, R98 ;  /* 0x00007610ff627816 */ /* 0x002fe20000000062 */
[----:B0-----:R-:W-:-:S05]  /*3e80*/  IMAD R102, R102, 0x32, RZ ;  /* 0x0000003266667824 */ /* 0x001fca00078e02ff */
[----:B------:R0:W3:Y:S02]  /*3e90*/  @P0 LDG.E.U16 R98, desc[UR14][R100.64] ;  /* 0x0000000e64620981 */ /* 0x0000e4000c1e1500 */
[----:B0-----:R-:W-:Y:S02]  /*3ea0*/  IMAD.WIDE R100, R102, 0x2, R148 ;  /* 0x0000000266647825 */ /* 0x001fe400078e0294 */
[----:B------:R-:W0:Y:S01]  /*3eb0*/  LDC R102, c[0x0][0x238] ;  /* 0x00008e00ff667b82 */ /* 0x000e220000000800 */
[----:B------:R-:W-:Y:S02]  /*3ec0*/  ISETP.GT.AND P1, PT, R5, 0x32, PT ;  /* 0x000000320500780c */ /* 0x000fe40003f24270 */
[----:B------:R-:W-:-:S11]  /*3ed0*/  PRMT R184, RZ, 0x7610, R184 ;  /* 0x00007610ffb87816 */ /* 0x000fd600000000b8 */
[----:B------:R1:W3:Y:S01]  /*3ee0*/  @P1 LDG.E.U16 R184, desc[UR14][R100.64] ;  /* 0x0000000e64b81981 */ /* 0x0002e2000c1e1500 */
[----:B0-----:R-:W-:-:S04]  /*3ef0*/  IMAD R102, R102, 0x33, RZ ;  /* 0x0000003366667824 */ /* 0x001fc800078e02ff */
[----:B-1----:R-:W-:Y:S02]  /*3f00*/  IMAD.WIDE R100, R102, 0x2, R148 ;  /* 0x0000000266647825 */ /* 0x002fe400078e0294 */
[----:B------:R-:W0:Y:S01]  /*3f10*/  LDC R102, c[0x0][0x238] ;  /* 0x00008e00ff667b82 */ /* 0x000e220000000800 */
[C---:B------:R-:W-:Y:S02]  /*3f20*/  ISETP.GT.AND P0, PT, R5.reuse, 0x33, PT ;  /* 0x000000330500780c */ /* 0x040fe40003f04270 */
[----:B------:R-:W-:Y:S02]  /*3f30*/  ISETP.GT.AND P1, PT, R5, 0x34, PT ;  /* 0x000000340500780c */ /* 0x000fe40003f24270 */
[----:B------:R-:W-:Y:S01]  /*3f40*/  PRMT R99, RZ, 0x7610, R99 ;  /* 0x00007610ff637816 */ /* 0x000fe20000000063 */
[----:B------:R-:W-:-:S08]  /*3f50*/  IMAD R104, R104, 0x35, RZ ;  /* 0x0000003568687824 */ /* 0x000fd000078e02ff */
[----:B------:R1:W3:Y:S01]  /*3f60*/  @P0 LDG.E.U16 R99, desc[UR14][R100.64] ;  /* 0x0000000e64630981 */ /* 0x0002e2000c1e1500 */
[----:B0-----:R-:W-:Y:S01]  /*3f70*/  IMAD R102, R102, 0x34, RZ ;  /* 0x0000003466667824 */ /* 0x001fe200078e02ff */
[----:B-1----:R-:W-:-:S03]  /*3f80*/  PRMT R100, RZ, 0x7610, R100 ;  /* 0x00007610ff647816 */ /* 0x002fc60000000064 */
[----:B------:R-:W-:-:S05]  /*3f90*/  IMAD.WIDE R102, R102, 0x2, R148 ;  /* 0x0000000266667825 */ /* 0x000fca00078e0294 */
[----:B------:R0:W3:Y:S02]  /*3fa0*/  @P1 LDG.E.U16 R100, desc[UR14][R102.64] ;  /* 0x0000000e66641981 */ /* 0x0000e4000c1e1500 */
[----:B0-----:R-:W-:Y:S02]  /*3fb0*/  IMAD.WIDE R102, R104, 0x2, R148 ;  /* 0x0000000268667825 */ /* 0x001fe400078e0294 */
        /* <DEDUP_REMOVED lines=42> */
[----:B------:R-:W-:-:S09]  /*4260*/  PRMT R107, RZ, 0x7610, R107 ;  /* 0x00007610ff6b7816 */ /* 0x000fd2000000006b */
[----:B------:R1:W3:Y:S01]  /*4270*/  @P0 LDG.E.U16 R107, desc[UR14][R108.64] ;  /* 0x0000000e6c6b0981 */ /* 0x0002e2000c1e1500 */
[----:B0-----:R-:W-:Y:S01]  /*4280*/  IMAD R110, R110, 0x3f, RZ ;  /* 0x0000003f6e6e7824 */ /* 0x001fe200078e02ff */
[----:B-1----:R-:W-:-:S03]  /*4290*/  PRMT R108, RZ, 0x7610, R108 ;  /* 0x00007610ff6c7816 */ /* 0x002fc6000000006c */
[----:B------:R-:W-:-:S05]  /*42a0*/  IMAD.WIDE R110, R110, 0x2, R148 ;  /* 0x000000026e6e7825 */ /* 0x000fca00078e0294 */
[----:B------:R0:W3:Y:S01]  /*42b0*/  @P1 LDG.E.U16 R108, desc[UR14][R110.64] ;  /* 0x0000000e6e6c1981 */ /* 0x0000e2000c1e1500 */
[----:B------:R-:W-:Y:S01]  /*42c0*/  BAR.SYNC.DEFER_BLOCKING 0x0 ;  /* 0x0000000000007b1d */ /* 0x000fe20000010000 */
[----:B------:R-:W-:Y:S02]  /*42d0*/  ISETP.GE.AND P0, PT, R3, R5, PT ;  /* 0x000000050300720c */ /* 0x000fe40003f06270 */
[----:B------:R-:W-:Y:S01]  /*42e0*/  PRMT R109, RZ, 0x7610, R109 ;  /* 0x00007610ff6d7816 */ /* 0x000fe2000000006d */
[----:B0-----:R-:W-:-:S04]  /*42f0*/  IMAD.WIDE R110, R198, 0x2, R154 ;  /* 0x00000002c66e7825 */ /* 0x001fc800078e029a */
[----:B------:R-:W-:-:S06]  /*4300*/  IMAD.WIDE R112, R198, 0x2, R156 ;  /* 0x00000002c6707825 */ /* 0x000fcc00078e029c */
[----:B------:R0:W3:Y:S02]  /*4310*/  @!P0 LDG.E.U16 R109, desc[UR14][R110.64] ;  /* 0x0000000e6e6d8981 */ /* 0x0000e4000c1e1500 */
[----:B0-----:R-:W-:Y:S02]  /*4320*/  PRMT R110, RZ, 0x7610, R110 ;  /* 0x00007610ff6e7816 */ /* 0x001fe4000000006e */
[----:B------:R-:W-:-:S04]  /*4330*/  PRMT R111, RZ, 0x7610, R111 ;  /* 0x00007610ff6f7816 */ /* 0x000fc8000000006f */
[----:B------:R0:W3:Y:S01]  /*4340*/  @!P0 LDG.E.U16 R110, desc[UR14][R112.64] ;  /* 0x0000000e706e8981 */ /* 0x0000e2000c1e1500 */
[----:B------:R-:W-:-:S04]  /*4350*/  IMAD.WIDE R114, R198, 0x2, R150 ;  /* 0x00000002c6727825 */ /* 0x000fc800078e0296 */
[----:B0-----:R-:W-:-:S05]  /*4360*/  IMAD.WIDE R112, R198, 0x2, R152 ;  /* 0x00000002c6707825 */ /* 0x001fca00078e0298 */
[----:B------:R0:W3:Y:S01]  /*4370*/  @!P0 LDG.E.U16 R111, desc[UR14][R112.64] ;  /* 0x0000000e706f8981 */ /* 0x0000e2000c1e1500 */
[----:B------:R-:W-:Y:S02]  /*4380*/  LOP3.LUT R145, R145, R144, RZ, 0x3c, !PT ;  /* 0x0000009091917212 */ /* 0x000fe400078e3cff */
[----:B0-----:R-:W-:Y:S02]  /*4390*/  PRMT R112, RZ, 0x7610, R112 ;  /* 0x00007610ff707816 */ /* 0x001fe40000000070 */
[----:B------:R-:W-:-:S04]  /*43a0*/  PRMT R113, RZ, 0x7610, R113 ;  /* 0x00007610ff717816 */ /* 0x000fc80000000071 */
[----:B------:R0:W3:Y:S01]  /*43b0*/  @!P0 LDG.E.U16 R112, desc[UR14][R114.64] ;  /* 0x0000000e72708981 */ /* 0x0000e2000c1e1500 */
[----:B------:R-:W-:Y:S01]  /*43c0*/  LOP3.LUT R144, R145, R144, RZ, 0x3c, !PT ;  /* 0x0000009091907212 */ /* 0x000fe200078e3cff */
[----:B------:R-:W-:Y:S01]  /*43d0*/  IMAD.WIDE R116, R198, 0x2, R146 ;  /* 0x00000002c6747825 */ /* 0x000fe200078e0292 */
[----:B------:R-:W-:-:S03]  /*43e0*/  LOP3.LUT R143, R143, R142, RZ, 0x3c, !PT ;  /* 0x0000008e8f8f7212 */ /* 0x000fc600078e3cff */
[----:B0-----:R-:W-:Y:S01]  /*43f0*/  IMAD.WIDE R114, R198, 0x2, R138 ;  /* 0x00000002c6727825 */ /* 0x001fe200078e028a */
[----:B------:R-:W-:-:S04]  /*4400*/  LOP3.LUT R145, R145, R144, RZ, 0x3c, !PT ;  /* 0x0000009091917212 */ /* 0x000fc800078e3cff */
[----:B------:R0:W3:Y:S01]  /*4410*/  @!P0 LDG.E.U16 R113, desc[UR14][R114.64] ;  /* 0x0000000e72718981 */ /* 0x0000e2000c1e1500 */
[----:B------:R-:W-:Y:S02]  /*4420*/  LOP3.LUT R142, R143, R142, RZ, 0x3c, !PT ;  /* 0x0000008e8f8e7212 */ /* 0x000fe400078e3cff */
[----:B0-----:R-:W-:Y:S02]  /*4430*/  PRMT R114, RZ, 0x7610, R114 ;  /* 0x00007610ff727816 */ /* 0x001fe40000000072 */
[----:B------:R-:W-:-:S04]  /*4440*/  PRMT R115, RZ, 0x7610, R115 ;  /* 0x00007610ff737816 */ /* 0x000fc80000000073 */
[----:B------:R0:W3:Y:S01]  /*4450*/  @!P0 LDG.E.U16 R114, desc[UR14][R116.64] ;  /* 0x0000000e74728981 */ /* 0x0000e2000c1e1500 */
[----:B------:R-:W-:Y:S02]  /*4460*/  LOP3.LUT R143, R143, R142, RZ, 0x3c, !PT ;  /* 0x0000008e8f8f7212 */ /* 0x000fe400078e3cff */
[----:B------:R-:W-:Y:S01]  /*4470*/  LOP3.LUT R141, R141, R140, RZ, 0x3c, !PT ;  /* 0x0000008c8d8d7212 */ /* 0x000fe200078e3cff */
[----:B------:R-:W-:Y:S01]  /*4480*/  STS.U16 [R2+UR12], R119 ;  /* 0x0000007702007988 */ /* 0x000fe2000800040c */
[----:B0-----:R-:W-:-:S03]  /*4490*/  IMAD.WIDE R116, R198, 0x2, R144 ;  /* 0x00000002c6747825 */ /* 0x001fc600078e0290 */
[----:B------:R0:W-:Y:S04]  /*44a0*/  STS.U16 [R2+UR12+0x400], R118 ;  /* 0x0004007602007988 */ /* 0x0001e8000800040c */
[----:B------:R1:W3:Y:S01]  /*44b0*/  @!P0 LDG.E.U16 R115, desc[UR14][R116.64] ;  /* 0x0000000e74738981 */ /* 0x0002e2000c1e1500 */
[----:B------:R-:W-:Y:S01]  /*44c0*/  LOP3.LUT R140, R141, R140, RZ, 0x3c, !PT ;  /* 0x0000008c8d8c7212 */ /* 0x000fe200078e3cff */
[----:B0-----:R-:W-:Y:S01]  /*44d0*/  IMAD.WIDE R118, R198, 0x2, R142 ;  /* 0x00000002c6767825 */ /* 0x001fe200078e028e */
[----:B-1----:R-:W-:Y:S02]  /*44e0*/  PRMT R116, RZ, 0x7610, R116 ;  /* 0x00007610ff747816 */ /* 0x002fe40000000074 */
[----:B------:R-:W-:Y:S02]  /*44f0*/  PRMT R117, RZ, 0x7610, R117 ;  /* 0x00007610ff757816 */ /* 0x000fe40000000075 */
[----:B------:R-:W-:-:S02]  /*4500*/  LOP3.LUT R137, R137, R136, RZ, 0x3c, !PT ;  /* 0x0000008889897212 */ /* 0x000fc400078e3cff */
[----:B------:R0:W3:Y:S01]  /*4510*/  @!P0 LDG.E.U16 R116, desc[UR14][R118.64] ;  /* 0x0000000e76748981 */ /* 0x0000e2000c1e1500 */
[----:B------:R-:W-:Y:S02]  /*4520*/  LOP3.LUT R141, R141, R140, RZ, 0x3c, !PT ;  /* 0x0000008c8d8d7212 */ /* 0x000fe400078e3cff */
[----:B------:R-:W-:Y:S01]  /*4530*/  LOP3.LUT R136, R137, R136, RZ, 0x3c, !PT ;  /* 0x0000008889887212 */ /* 0x000fe200078e3cff */
[----:B------:R-:W-:Y:S01]  /*4540*/  STS.U16 [R2+UR12+0x800], R121 ;  /* 0x0008007902007988 */ /* 0x000fe2000800040c */
[----:B0-----:R-:W-:-:S03]  /*4550*/  IMAD.WIDE R118, R198, 0x2, R130 ;  /* 0x00000002c6767825 */ /* 0x001fc600078e0282 */
[----:B------:R0:W-:Y:S01]  /*4560*/  STS.U16 [R2+UR12+0xc00], R120 ;  /* 0x000c007802007988 */ /* 0x0001e2000800040c */
[----:B------:R-:W-:-:S03]  /*4570*/  LOP3.LUT R135, R135, R134, RZ, 0x3c, !PT ;  /* 0x0000008687877212 */ /* 0x000fc600078e3cff */
[----:B------:R1:W3:Y:S01]  /*4580*/  @!P0 LDG.E.U16 R117, desc[UR14][R118.64] ;  /* 0x0000000e76758981 */ /* 0x0002e2000c1e1500 */
[----:B------:R-:W-:Y:S01]  /*4590*/  LOP3.LUT R137, R137, R136, RZ, 0x3c, !PT ;  /* 0x0000008889897212 */ /* 0x000fe200078e3cff */
[----:B0-----:R-:W-:Y:S01]  /*45a0*/  IMAD.WIDE R120, R198, 0x2, R140 ;  /* 0x00000002c6787825 */ /* 0x001fe200078e028c */
[----:B-1----:R-:W-:Y:S02]  /*45b0*/  PRMT R118, RZ, 0x7610, R118 ;  /* 0x00007610ff767816 */ /* 0x002fe40000000076 */
[----:B------:R-:W-:Y:S02]  /*45c0*/  LOP3.LUT R134, R135, R134, RZ, 0x3c, !PT ;  /* 0x0000008687867212 */ /* 0x000fe400078e3cff */
[----:B------:R-:W-:Y:S02]  /*45d0*/  PRMT R119, RZ, 0x7610, R119 ;  /* 0x00007610ff777816 */ /* 0x000fe40000000077 */
[----:B------:R0:W3:Y:S01]  /*45e0*/  @!P0 LDG.E.U16 R118, desc[UR14][R120.64] ;  /* 0x0000000e78768981 */ /* 0x0000e2000c1e1500 */
[----:B------:R-:W-:-:S02]  /*45f0*/  LOP3.LUT R125, R125, R124, RZ, 0x3c, !PT ;  /* 0x0000007c7d7d7212 */ /* 0x000fc400078e3cff */
[----:B------:R-:W-:Y:S02]  /*4600*/  LOP3.LUT R135, R135, R134, RZ, 0x3c, !PT ;  /* 0x0000008687877212 */ /* 0x000fe400078e3cff */
[----:B------:R-:W-:Y:S01]  /*4610*/  LOP3.LUT R124, R125, R124, RZ, 0x3c, !PT ;  /* 0x0000007c7d7c7212 */ /* 0x000fe200078e3cff */
[----:B0-----:R-:W-:Y:S01]  /*4620*/  IMAD.WIDE R120, R198, 0x2, R136 ;  /* 0x00000002c6787825 */ /* 0x001fe200078e0288 */
[----:B------:R-:W-:Y:S01]  /*4630*/  STS.U16 [R2+UR12+0x1000], R123 ;  /* 0x0010007b02007988 */ /* 0x000fe2000800040c */
[----:B------:R-:W-:-:S03]  /*4640*/  LOP3.LUT R133, R133, R132, RZ, 0x3c, !PT ;  /* 0x0000008485857212 */ /* 0x000fc600078e3cff */
[----:B------:R0:W3:Y:S01]  /*4650*/  @!P0 LDG.E.U16 R119, desc[UR14][R120.64] ;  /* 0x0000000e78778981 */ /* 0x0000e2000c1e1500 */
[----:B------:R-:W-:-:S03]  /*4660*/  LOP3.LUT R125, R125, R124, RZ, 0x3c, !PT ;  /* 0x0000007c7d7d7212 */ /* 0x000fc600078e3cff */
[----:B------:R1:W-:Y:S01]  /*4670*/  STS.U16 [R2+UR12+0x1400], R122 ;  /* 0x0014007a02007988 */ /* 0x0003e2000800040c */
[----:B------:R-:W-:Y:S02]  /*4680*/  LOP3.LUT R132, R133, R132, RZ, 0x3c, !PT ;  /* 0x0000008485847212 */ /* 0x000fe400078e3cff */
[----:B0-----:R-:W-:Y:S01]  /*4690*/  PRMT R120, RZ, 0x7610, R120 ;  /* 0x00007610ff787816 */ /* 0x001fe20000000078 */
[----:B-1----:R-:W-:Y:S01]  /*46a0*/  IMAD.WIDE R122, R198, 0x2, R134 ;  /* 0x00000002c67a7825 */ /* 0x002fe200078e0286 */
[----:B------:R-:W-:-:S04]  /*46b0*/  PRMT R121, RZ, 0x7610, R121 ;  /* 0x00007610ff797816 */ /* 0x000fc80000000079 */
[----:B------:R0:W3:Y:S01]  /*46c0*/  @!P0 LDG.E.U16 R120, desc[UR14][R122.64] ;  /* 0x0000000e7a788981 */ /* 0x0000e2000c1e1500 */
[----:B------:R-:W-:-:S03]  /*46d0*/  LOP3.LUT R133, R133, R132, RZ, 0x3c, !PT ;  /* 0x0000008485857212 */ /* 0x000fc600078e3cff */
[----:B------:R-:W-:Y:S01]  /*46e0*/  STS.U16 [R2+UR12+0x1800], R127 ;  /* 0x0018007f02007988 */ /* 0x000fe2000800040c */
[----:B0-----:R-:W-:-:S03]  /*46f0*/  IMAD.WIDE R122, R198, 0x2, R124 ;  /* 0x00000002c67a7825 */ /* 0x001fc600078e027c */
[----:B------:R0:W-:Y:S04]  /*4700*/  STS.U16 [R2+UR12+0x1c00], R126 ;  /* 0x001c007e02007988 */ /* 0x0001e8000800040c */
[----:B------:R1:W3:Y:S04]  /*4710*/  @!P0 LDG.E.U16 R121, desc[UR14][R122.64] ;  /* 0x0000000e7a798981 */ /* 0x0002e8000c1e1500 */
[----:B------:R5:W-:Y:S01]  /*4720*/  STS.U16 [R226+UR12+0x80], R129 ;  /* 0x00008081e2007988 */ /* 0x000be2000800040c */
[----:B0-----:R-:W-:Y:S01]  /*4730*/  IMAD.WIDE R126, R198, 0x2, R132 ;  /* 0x00000002c67e7825 */ /* 0x001fe200078e0284 */
[----:B-1----:R-:W-:-:S03]  /*4740*/  PRMT R122, RZ, 0x7610, R122 ;  /* 0x00007610ff7a7816 */ /* 0x002fc6000000007a */
[----:B-----5:R-:W-:Y:S02]  /*4750*/  IMAD.MOV.U32 R129, RZ, RZ, R128 ;  /* 0x000000ffff817224 */ /* 0x020fe400078e0080 */
[----:B------:R-:W-:Y:S01]  /*4760*/  IMAD.MOV.U32 R128, RZ, RZ, R194 ;  /* 0x000000ffff807224 */ /* 0x000fe200078e00c2 */
[----:B------:R0:W5:Y:S01]  /*4770*/  @!P0 LDG.E.U16 R122, desc[UR14][R126.64] ;  /* 0x0000000e7e7a8981 */ /* 0x000162000c1e1500 */
[----:B------:R-:W-:Y:S02]  /*4780*/  PRMT R123, RZ, 0x7610, R123 ;  /* 0x00007610ff7b7816 */ /* 0x000fe4000000007b */
[----:B0-----:R-:W-:Y:S01]  /*4790*/  IMAD.WIDE R126, R198, 0x2, R128 ;  /* 0x00000002c67e7825 */ /* 0x001fe200078e0280 */
[----:B------:R0:W-:Y:S04]  /*47a0*/  STS.U16 [R226+UR12+0x480], R192 ;  /* 0x000480c0e2007988 */ /* 0x0001e8000800040c */
[----:B------:R1:W5:Y:S01]  /*47b0*/  @!P0 LDG.E.U16 R123, desc[UR14][R126.64] ;  /* 0x0000000e7e7b8981 */ /* 0x000362000c1e1500 */
[----:B0-----:R-:W-:Y:S01]  /*47c0*/  PRMT R192, RZ, 0x7610, R192 ;  /* 0x00007610ffc07816 */ /* 0x001fe200000000c0 */
[----:B-1----:R-:W-:-:S02]  /*47d0*/  IMAD.MOV.U32 R126, RZ, RZ, R158 ;  /* 0x000000ffff7e7224 */ /* 0x002fc400078e009e */
[----:B------:R-:W-:Y:S02]  /*47e0*/  IMAD.MOV.U32 R127, RZ, RZ, R159 ;  /* 0x000000ffff7f7224 */ /* 0x000fe400078e009f */
[C---:B------:R-:W-:Y:S01]  /*47f0*/  IMAD.WIDE R158, R198.reuse, 0x2, R126 ;  /* 0x00000002c69e7825 */ /* 0x040fe200078e027e */
[----:B------:R0:W-:Y:S04]  /*4800*/  STS.U16 [R226+UR12+0x880], R161 ;  /* 0x000880a1e2007988 */ /* 0x0001e8000800040c */
[----:B------:R1:W5:Y:S02]  /*4810*/  @!P0 LDG.E.U16 R192, desc[UR14][R158.64] ;  /* 0x0000000e9ec08981 */ /* 0x000364000c1e1500 */
[--C-:B-1----:R-:W-:Y:S02]  /*4820*/  IMAD.MOV.U32 R158, RZ, RZ, R193.reuse ;  /* 0x000000ffff9e7224 */ /* 0x102fe400078e00c1 */
[----:B------:R-:W-:Y:S01]  /*4830*/  IMAD.MOV.U32 R159, RZ, RZ, R160 ;  /* 0x000000ffff9f7224 */ /* 0x000fe200078e00a0 */
[----:B------:R-:W-:Y:S01]  /*4840*/  PRMT R193, RZ, 0x7610, R193 ;  /* 0x00007610ffc17816 */ /* 0x000fe200000000c1 */
[----:B0-----:R-:W-:Y:S01]  /*4850*/  IMAD.WIDE R160, R198, 0x2, R158 ;  /* 0x00000002c6a07825 */ /* 0x001fe200078e029e */
[----:B------:R0:W-:Y:S04]  /*4860*/  STS.U16 [R226+UR12+0xc80], R163 ;  /* 0x000c80a3e2007988 */ /* 0x0001e8000800040c */
[----:B------:R1:W5:Y:S01]  /*4870*/  @!P0 LDG.E.U16 R193, desc[UR14][R160.64] ;  /* 0x0000000ea0c18981 */ /* 0x000362000c1e1500 */
[----:B------:R-:W-:Y:S01]  /*4880*/  PRMT R194, RZ, 0x7610, R194 ;  /* 0x00007610ffc27816 */ /* 0x000fe200000000c2 */
[----:B-1----:R-:W-:-:S02]  /*4890*/  IMAD.MOV.U32 R160, RZ, RZ, R191 ;  /* 0x000000ffffa07224 */ /* 0x002fc400078e00bf */
[----:B------:R-:W-:Y:S02]  /*48a0*/  IMAD.MOV.U32 R161, RZ, RZ, R162 ;  /* 0x000000ffffa17224 */ /* 0x000fe400078e00a2 */
[----:B0-----:R-:W-:Y:S01]  /*48b0*/  IMAD.WIDE R162, R198, 0x2, R160 ;  /* 0x00000002c6a27825 */ /* 0x001fe200078e02a0 */
[----:B------:R0:W-:Y:S04]  /*48c0*/  STS.U16 [R226+UR12+0x1080], R165 ;  /* 0x001080a5e2007988 */ /* 0x0001e8000800040c */
[----:B------:R1:W5:Y:S01]  /*48d0*/  @!P0 LDG.E.U16 R194, desc[UR14][R162.64] ;  /* 0x0000000ea2c28981 */ /* 0x000362000c1e1500 */
[----:B------:R-:W-:Y:S01]  /*48e0*/  PRMT R202, RZ, 0x7610, R202 ;  /* 0x00007610ffca7816 */ /* 0x000fe200000000ca */
[----:B-1----:R-:W-:Y:S02]  /*48f0*/  IMAD.MOV.U32 R162, RZ, RZ, R189 ;  /* 0x000000ffffa27224 */ /* 0x002fe400078e00bd */
[----:B------:R-:W-:-:S02]  /*4900*/  IMAD.MOV.U32 R163, RZ, RZ, R164 ;  /* 0x000000ffffa37224 */ /* 0x000fc400078e00a4 */
[----:B0-----:R-:W-:Y:S01]  /*4910*/  IMAD.WIDE R164, R198, 0x2, R162 ;  /* 0x00000002c6a47825 */ /* 0x001fe200078e02a2 */
[----:B------:R-:W-:-:S04]  /*4920*/  PRMT R207, RZ, 0x7610, R207 ;  /* 0x00007610ffcf7816 */ /* 0x000fc800000000cf */
[----:B------:R0:W5:Y:S02]  /*4930*/  @!P0 LDG.E.U16 R202, desc[UR14][R164.64] ;  /* 0x0000000ea4ca8981 */ /* 0x000164000c1e1500 */
[----:B0-----:R-:W-:Y:S02]  /*4940*/  IMAD.MOV.U32 R164, RZ, RZ, R167 ;  /* 0x000000ffffa47224 */ /* 0x001fe400078e00a7 */
[----:B------:R-:W-:Y:S02]  /*4950*/  IMAD.MOV.U32 R165, RZ, RZ, R166 ;  /* 0x000000ffffa57224 */ /* 0x000fe400078e00a6 */
[----:B------:R-:W-:Y:S01]  /*4960*/  IMAD.WIDE R166, R198, 0x2, R164 ;  /* 0x00000002c6a67825 */ /* 0x000fe200078e02a4 */
        /* <DEDUP_REMOVED lines=20> */
[----:B----4-:R-:W-:Y:S04]  /*4ab0*/  STS.U16 [R226+UR12+0x1480], R187 ;  /* 0x001480bbe2007988 */ /* 0x010fe8000800040c */
[----:B------:R0:W4:Y:S04]  /*4ac0*/  @!P0 LDG.E.U16 R227, desc[UR14][R174.64] ;  /* 0x0000000eaee38981 */ /* 0x000128000c1e1500 */
[----:B--2---:R-:W-:Y:S04]  /*4ad0*/  STS.U16 [R226+UR12+0x1880], R185 ;  /* 0x001880b9e2007988 */ /* 0x004fe8000800040c */
[----:B------:R-:W-:Y:S01]  /*4ae0*/  STS.U16 [R226+UR12+0x1c80], R183 ;  /* 0x001c80b7e2007988 */ /* 0x000fe2000800040c */
[----:B0-----:R-:W-:-:S02]  /*4af0*/  IMAD.MOV.U32 R174, RZ, RZ, R195 ;  /* 0x000000ffffae7224 */ /* 0x001fc400078e00c3 */
[----:B------:R-:W-:Y:S01]  /*4b00*/  IMAD.MOV.U32 R175, RZ, RZ, R176 ;  /* 0x000000ffffaf7224 */ /* 0x000fe200078e00b0 */
[----:B------:R0:W-:Y:S01]  /*4b10*/  STS.U16 [R225+UR12+0x900], R177 ;  /* 0x000900b1e1007988 */ /* 0x0001e2000800040c */
[----:B------:R-:W-:Y:S01]  /*4b20*/  PRMT R195, RZ, 0x7610, R195 ;  /* 0x00007610ffc37816 */ /* 0x000fe200000000c3 */
[----:B0-----:R-:W-:Y:S02]  /*4b30*/  IMAD.WIDE R176, R198, 0x2, R174 ;  /* 0x00000002c6b07825 */ /* 0x001fe400078e02ae */
[----:B------:R-:W-:Y:S04]  /*4b40*/  STS.U16 [R225+UR12+0x500], R179 ;  /* 0x000500b3e1007988 */ /* 0x000fe8000800040c */
[----:B------:R0:W2:Y:S04]  /*4b50*/  @!P0 LDG.E.U16 R195, desc[UR14][R176.64] ;  /* 0x0000000eb0c38981 */ /* 0x0000a8000c1e1500 */
[----:B------:R1:W-:Y:S01]  /*4b60*/  STS.U16 [R225+UR12+0xd00], R178 ;  /* 0x000d00b2e1007988 */ /* 0x0003e2000800040c */
[----:B0-----:R-:W-:-:S02]  /*4b70*/  IMAD.MOV.U32 R176, RZ, RZ, R197 ;  /* 0x000000ffffb07224 */ /* 0x001fc400078e00c5 */
[--C-:B------:R-:W-:Y:S01]  /*4b80*/  IMAD.MOV.U32 R177, RZ, RZ, R196.reuse ;  /* 0x000000ffffb17224 */ /* 0x100fe200078e00c4 */
[----:B------:R-:W-:Y:S01]  /*4b90*/  PRMT R196, RZ, 0x7610, R196 ;  /* 0x00007610ffc47816 */ /* 0x000fe200000000c4 */
[----:B-1----:R-:W-:Y:S01]  /*4ba0*/  IMAD.WIDE R178, R198, 0x2, R176 ;  /* 0x00000002c6b27825 */ /* 0x002fe200078e02b0 */
[----:B------:R-:W-:Y:S04]  /*4bb0*/  STS.U16 [R225+UR12+0x100], R181 ;  /* 0x000100b5e1007988 */ /* 0x000fe8000800040c */
[----:B------:R0:W4:Y:S01]  /*4bc0*/  @!P0 LDG.E.U16 R196, desc[UR14][R178.64] ;  /* 0x0000000eb2c48981 */ /* 0x000122000c1e1500 */
[----:B------:R-:W-:-:S03]  /*4bd0*/  PRMT R197, RZ, 0x7610, R197 ;  /* 0x00007610ffc57816 */ /* 0x000fc600000000c5 */
[----:B------:R1:W-:Y:S01]  /*4be0*/  STS.U16 [R225+UR12+0x1100], R180 ;  /* 0x001100b4e1007988 */ /* 0x0003e2000800040c */
[----:B0-----:R-:W-:Y:S02]  /*4bf0*/  IMAD.MOV.U32 R178, RZ, RZ, R200 ;  /* 0x000000ffffb27224 */ /* 0x001fe400078e00c8 */
[----:B------:R-:W-:Y:S02]  /*4c00*/  IMAD.MOV.U32 R179, RZ, RZ, R199 ;  /* 0x000000ffffb37224 */ /* 0x000fe400078e00c7 */
[----:B-1----:R-:W-:Y:S01]  /*4c10*/  IMAD.WIDE R180, R198, 0x2, R178 ;  /* 0x00000002c6b47825 */ /* 0x002fe200078e02b2 */
[----:B------:R0:W-:Y:S04]  /*4c20*/  STS.U16 [R225+UR12+0x1500], R182 ;  /* 0x001500b6e1007988 */ /* 0x0001e8000800040c */
[----:B------:R1:W4:Y:S01]  /*4c30*/  @!P0 LDG.E.U16 R197, desc[UR14][R180.64] ;  /* 0x0000000eb4c58981 */ /* 0x000322000c1e1500 */
[----:B------:R-:W-:Y:S01]  /*4c40*/  PRMT R199, RZ, 0x7610, R199 ;  /* 0x00007610ffc77816 */ /* 0x000fe200000000c7 */
[----:B-1----:R-:W-:-:S02]  /*4c50*/  IMAD.MOV.U32 R180, RZ, RZ, R203 ;  /* 0x000000ffffb47224 */ /* 0x002fc400078e00cb */
[----:B------:R-:W-:Y:S02]  /*4c60*/  IMAD.MOV.U32 R181, RZ, RZ, R201 ;  /* 0x000000ffffb57224 */ /* 0x000fe400078e00c9 */
[----:B0-----:R-:W-:Y:S01]  /*4c70*/  IMAD.WIDE R182, R198, 0x2, R180 ;  /* 0x00000002c6b67825 */ /* 0x001fe200078e02b4 */
[----:B---3--:R0:W-:Y:S04]  /*4c80*/  STS.U16 [R225+UR12+0x1900], R184 ;  /* 0x001900b8e1007988 */ /* 0x0081e8000800040c */
[----:B------:R1:W3:Y:S01]  /*4c90*/  @!P0 LDG.E.U16 R199, desc[UR14][R182.64] ;  /* 0x0000000eb6c78981 */ /* 0x0002e2000c1e1500 */
[----:B------:R-:W-:Y:S01]  /*4ca0*/  PRMT R200, RZ, 0x7610, R200 ;  /* 0x00007610ffc87816 */ /* 0x000fe200000000c8 */
[----:B-1----:R-:W-:Y:S02]  /*4cb0*/  IMAD.MOV.U32 R182, RZ, RZ, R205 ;  /* 0x000000ffffb67224 */ /* 0x002fe400078e00cd */
[----:B------:R-:W-:-:S02]  /*4cc0*/  IMAD.MOV.U32 R183, RZ, RZ, R204 ;  /* 0x000000ffffb77224 */ /* 0x000fc400078e00cc */
[C---:B0-----:R-:W-:Y:S01]  /*4cd0*/  IMAD.WIDE R184, R198.reuse, 0x2, R182 ;  /* 0x00000002c6b87825 */ /* 0x041fe200078e02b6 */
[----:B------:R0:W-:Y:S04]  /*4ce0*/  STS.U16 [R225+UR12+0x1d00], R186 ;  /* 0x001d00bae1007988 */ /* 0x0001e8000800040c */
[----:B------:R1:W4:Y:S01]  /*4cf0*/  @!P0 LDG.E.U16 R200, desc[UR14][R184.64] ;  /* 0x0000000eb8c88981 */ /* 0x000322000c1e1500 */
[----:B------:R-:W-:Y:S01]  /*4d00*/  PRMT R201, RZ, 0x7610, R201 ;  /* 0x00007610ffc97816 */ /* 0x000fe200000000c9 */
[----:B-1----:R-:W-:Y:S02]  /*4d10*/  IMAD.MOV.U32 R184, RZ, RZ, R209 ;  /* 0x000000ffffb87224 */ /* 0x002fe400078e00d1 */
[----:B------:R-:W-:Y:S02]  /*4d20*/  IMAD.MOV.U32 R185, RZ, RZ, R208 ;  /* 0x000000ffffb97224 */ /* 0x000fe400078e00d0 */
[----:B0-----:R-:W-:Y:S01]  /*4d30*/  IMAD.WIDE R186, R198, 0x2, R184 ;  /* 0x00000002c6ba7825 */ /* 0x001fe200078e02b8 */
[----:B------:R0:W-:Y:S04]  /*4d40*/  STS.U16 [R224+UR12+0x180], R188 ;  /* 0x000180bce0007988 */ /* 0x0001e8000800040c */
[----:B------:R1:W3:Y:S01]  /*4d50*/  @!P0 LDG.E.U16 R201, desc[UR14][R186.64] ;  /* 0x0000000ebac98981 */ /* 0x0002e2000c1e1500 */
[----:B------:R-:W-:Y:S01]  /*4d60*/  PRMT R203, RZ, 0x7610, R203 ;  /* 0x00007610ffcb7816 */ /* 0x000fe200000000cb */
[----:B-1----:R-:W-:-:S02]  /*4d70*/  IMAD.MOV.U32 R186, RZ, RZ, R211 ;  /* 0x000000ffffba7224 */ /* 0x002fc400078e00d3 */
[----:B------:R-:W-:Y:S02]  /*4d80*/  IMAD.MOV.U32 R187, RZ, RZ, R210 ;  /* 0x000000ffffbb7224 */ /* 0x000fe400078e00d2 */
[----:B0-----:R-:W-:Y:S01]  /*4d90*/  IMAD.WIDE R188, R198, 0x2, R186 ;  /* 0x00000002c6bc7825 */ /* 0x001fe200078e02ba */
[----:B------:R0:W-:Y:S04]  /*4da0*/  STS.U16 [R224+UR12+0x580], R190 ;  /* 0x000580bee0007988 */ /* 0x0001e8000800040c */
[----:B------:R1:W3:Y:S01]  /*4db0*/  @!P0 LDG.E.U16 R203, desc[UR14][R188.64] ;  /* 0x0000000ebccb8981 */ /* 0x0002e2000c1e1500 */
[----:B------:R-:W-:Y:S01]  /*4dc0*/  PRMT R204, RZ, 0x7610, R204 ;  /* 0x00007610ffcc7816 */ /* 0x000fe200000000cc */
[----:B-1----:R-:W-:Y:S02]  /*4dd0*/  IMAD.MOV.U32 R188, RZ, RZ, R214 ;  /* 0x000000ffffbc7224 */ /* 0x002fe400078e00d6 */
[----:B------:R-:W-:-:S02]  /*4de0*/  IMAD.MOV.U32 R189, RZ, RZ, R213 ;  /* 0x000000ffffbd7224 */ /* 0x000fc400078e00d5 */
[----:B0-----:R-:W-:-:S05]  /*4df0*/  IMAD.WIDE R190, R198, 0x2, R188 ;  /* 0x00000002c6be7825 */ /* 0x001fca00078e02bc */
[----:B------:R-:W3:Y:S04]  /*4e00*/  @!P0 LDG.E.U16 R204, desc[UR14][R190.64] ;  /* 0x0000000ebecc8981 */ /* 0x000ee8000c1e1500 */
[----:B------:R-:W-:Y:S04]  /*4e10*/  STS.U16 [R224+UR12+0x980], R15 ;  /* 0x0009800fe0007988 */ /* 0x000fe8000800040c */
        /* <DEDUP_REMOVED lines=29> */
[----:B------:R0:W-:Y:S04]  /*4ff0*/  STS.U16 [R219+UR12+0x380], R10 ;  /* 0x0003800adb007988 */ /* 0x0001e8000800040c */
        /* <DEDUP_REMOVED lines=11> */
[----:B-----5:R-:W-:Y:S04]  /*50b0*/  STS.U16 [R0+UR12+0x5000], R193 ;  /* 0x005000c100007988 */ /* 0x020fe8000800040c */
[----:B------:R-:W-:Y:S04]  /*50c0*/  STS.U16 [R0+UR12+0x5400], R212 ;  /* 0x005400d400007988 */ /* 0x000fe8000800040c */
[----:B--2---:R-:W-:Y:S01]  /*50d0*/  STS.U16 [R0+UR12+0x5800], R195 ;  /* 0x005800c300007988 */ /* 0x004fe2000800040c */
[----:B------:R-:W-:-:S03]  /*50e0*/  UMOV UR4, UR13 ;  /* 0x0000000d00047c82 */ /* 0x000fc60008000000 */
[----:B----4-:R-:W-:Y:S04]  /*50f0*/  STS.U16 [R0+UR12+0x5c00], R200 ;  /* 0x005c00c800007988 */ /* 0x010fe8000800040c */
[----:B------:R-:W-:Y:S04]  /*5100*/  STS.U16 [R218+UR12+0x4100], R110 ;  /* 0x0041006eda007988 */ /* 0x000fe8000800040c */
[----:B------:R-:W-:Y:S04]  /*5110*/  STS.U16 [R218+UR12+0x4500], R114 ;  /* 0x00450072da007988 */ /* 0x000fe8000800040c */
[----:B------:R-:W-:Y:S04]  /*5120*/  STS.U16 [R218+UR12+0x4900], R118 ;  /* 0x00490076da007988 */ /* 0x000fe8000800040c */
[----:B------:R-:W-:Y:S04]  /*5130*/  STS.U16 [R218+UR12+0x4d00], R122 ;  /* 0x004d007ada007988 */ /* 0x000fe8000800040c */
[----:B------:R-:W-:Y:S04]  /*5140*/  STS.U16 [R218+UR12+0x5100], R194 ;  /* 0x005100c2da007988 */ /* 0x000fe8000800040c */
[----:B------:R-:W-:Y:S04]  /*5150*/  STS.U16 [R218+UR12+0x5500], R217 ;  /* 0x005500d9da007988 */ /* 0x000fe8000800040c */
[----:B------:R-:W-:Y:S04]  /*5160*/  STS.U16 [R218+UR12+0x5900], R196 ;  /* 0x005900c4da007988 */ /* 0x000fe8000800040c */
[----:B---3--:R-:W-:Y:S04]  /*5170*/  STS.U16 [R218+UR12+0x5d00], R201 ;  /* 0x005d00c9da007988 */ /* 0x008fe8000800040c */
        /* <DEDUP_REMOVED lines=15> */
[----:B------:R2:W-:Y:S01]  /*5270*/  STS.U16 [R215+UR12+0x5f00], R204 ;  /* 0x005f00ccd7007988 */ /* 0x0005e2000800040c */
[----:B------:R3:W-:Y:S06]  /*5280*/  MEMBAR.ALL.CTA ;  /* 0x0000000000007992 */ /* 0x0007ec0000008000 */
[----:B---3--:R-:W3:Y:S02]  /*5290*/  FENCE.VIEW.ASYNC.S ;  /* 0x00000000000073c6 */ /* 0x008ee40000000000 */
[----:B---3--:R-:W-:Y:S06]  /*52a0*/  BAR.SYNC.DEFER_BLOCKING 0x0 ;  /* 0x0000000000007b1d */ /* 0x008fec0000010000 */
[----:B------:R-:W-:Y:S01]  /*52b0*/  UMOV UR5, 0x40000040 ;  /* 0x4000004000057882 */ /* 0x000fe20000000000 */
[----:B------:R-:W-:-:S06]  /*52c0*/  WARPGROUP.ARRIVE ;  /* 0x00000000000079c5 */ /* 0x000fcc0000000000 */
[----:B------:R-:W-:Y:S04]  /*52d0*/  HGMMA.64x64x16.F32.BF16 R56, gdesc[UR4].tnspA, R56 ;  /* 0x20e00000043879f0 */ /* 0x000fe80008701838 */
[----:B------:R-:W-:Y:S01]  /*52e0*/  HGMMA.64x64x16.F32.BF16 R56, gdesc[UR8].tnspA, R56 ;  /* 0x20e00000083879f0 */ /* 0x000fe20008701838 */
[----:B------:R-:W-:-:S03]  /*52f0*/  UMOV UR26, UR6 ;  /* 0x00000006001a7c82 */ /* 0x000fc60008000000 */
[----:B------:R-:W-:Y:S01]  /*5300*/  HGMMA.64x64x16.F32.BF16 R56, gdesc[UR16].tnspA, R56 ;  /* 0x20e00000103879f0 */ /* 0x000fe20008701838 */
[----:B------:R-:W-:-:S03]  /*5310*/  UMOV UR27, UR7 ;  /* 0x00000007001b7c82 */ /* 0x000fc60008000000 */
[----:B------:R-:W-:Y:S04]  /*5320*/  HGMMA.64x64x16.F32.BF16 R56, gdesc[UR20].tnspA, R56 ;  /* 0x20e00000143879f0 */ /* 0x000fe80008701838 */
[----:B------:R-:W-:Y:S01]  /*5330*/  HGMMA.64x64x16.F32.BF16 R24, gdesc[UR24].tnspA, R24 ;  /* 0x20e00000181879f0 */ /* 0x000fe20008701818 */
[----:B------:R-:W-:Y:S01]  /*5340*/  UMOV UR30, UR10 ;  /* 0x0000000a001e7c82 */ /* 0x000fe20008000000 */
[----:B------:R-:W-:Y:S02]  /*5350*/  UMOV UR31, UR11 ;  /* 0x0000000b001f7c82 */ /* 0x000fe40008000000 */
[----:B------:R-:W-:Y:S01]  /*5360*/  HGMMA.64x64x16.F32.BF16 R24, gdesc[UR28].tnspA, R24 ;  /* 0x20e000001c1879f0 */ /* 0x000fe20008701818 */
[----:B------:R-:W-:Y:S01]  /*5370*/  UMOV UR34, UR18 ;  /* 0x0000001200227c82 */ /* 0x000fe20008000000 */
[----:B------:R-:W-:-:S02]  /*5380*/  UMOV UR35, UR19 ;  /* 0x0000001300237c82 */ /* 0x000fc40008000000 */
[----:B------:R-:W-:Y:S01]  /*5390*/  HGMMA.64x64x16.F32.BF16 R24, gdesc[UR32].tnspA, R24 ;  /* 0x20e00000201879f0 */ /* 0x000fe20008701818 */
[----:B------:R-:W-:Y:S01]  /*53a0*/  UMOV UR38, UR22 ;  /* 0x0000001600267c82 */ /* 0x000fe20008000000 */
[----:B------:R-:W-:Y:S01]  /*53b0*/  UMOV UR39, UR23 ;  /* 0x0000001700277c82 */ /* 0x000fe20008000000 */
[----:B------:R-:W-:Y:S02]  /*53c0*/  VIADD R6, R6, 0xffffffff ;  /* 0xffffffff06067836 */ /* 0x000fe40000000000 */
[----:B0-----:R-:W-:-:S03]  /*53d0*/  IMAD.WIDE R10, R206, 0x2, R124 ;  /* 0x00000002ce0a7825 */ /* 0x001fc600078e027c */
[----:B------:R-:W-:Y:S01]  /*53e0*/  ISETP.NE.U32.AND P0, PT, R6, RZ, PT ;  /* 0x000000ff0600720c */ /* 0x000fe20003f05070 */
[C---:B------:R-:W-:Y:S01]  /*53f0*/  IMAD.WIDE R8, R206.reuse, 0x2, R134 ;  /* 0x00000002ce087825 */ /* 0x040fe200078e0286 */
[----:B------:R-:W-:Y:S03]  /*5400*/  HGMMA.64x64x16.F32.BF16 R24, gdesc[UR36].tnspA, R24, gsb0 ;  /* 0x20e00000241879f0 */ /* 0x000fe60008001818 */
[----:B------:R-:W-:-:S04]  /*5410*/  IMAD.WIDE R176, R206, 0x2, R176 ;  /* 0x00000002ceb07825 */ /* 0x000fc800078e02b0 */
[----:B------:R-:W-:-:S04]  /*5420*/  IMAD.WIDE R174, R206, 0x2, R174 ;  /* 0x00000002ceae7825 */ /* 0x000fc800078e02ae */
[----:B------:R-:W-:Y:S02]  /*5430*/  IMAD.MOV.U32 R125, RZ, RZ, R10 ;  /* 0x000000ffff7d7224 */ /* 0x000fe400078e000a */
[----:B------:R-:W-:Y:S02]  /*5440*/  IMAD.MOV.U32 R124, RZ, RZ, R11 ;  /* 0x000000ffff7c7224 */ /* 0x000fe400078e000b */
[----:B------:R-:W-:Y:S02]  /*5450*/  IMAD.MOV.U32 R135, RZ, RZ, R8 ;  /* 0x000000ffff877224 */ /* 0x000fe400078e0008 */
[----:B------:R-:W-:Y:S02]  /*5460*/  IMAD.MOV.U32 R134, RZ, RZ, R9 ;  /* 0x000000ffff867224 */ /* 0x000fe400078e0009 */
[----:B------:R-:W-:-:S04]  /*5470*/  IMAD.WIDE R172, R206, 0x2, R172 ;  /* 0x00000002ceac7825 */ /* 0x000fc800078e02ac */
[----:B------:R-:W-:-:S04]  /*5480*/  IMAD.WIDE R10, R206, 0x2, R136 ;  /* 0x00000002ce0a7825 */ /* 0x000fc800078e0288 */
[----:B------:R-:W-:-:S04]  /*5490*/  IMAD.WIDE R8, R206, 0x2, R140 ;  /* 0x00000002ce087825 */ /* 0x000fc800078e028c */
[----:B------:R-:W-:-:S04]  /*54a0*/  IMAD.WIDE R170, R206, 0x2, R170 ;  /* 0x00000002ceaa7825 */ /* 0x000fc800078e02aa */
[----:B-1----:R-:W-:Y:S02]  /*54b0*/  IMAD.MOV.U32 R197, RZ, RZ, R176 ;  /* 0x000000ffffc57224 */ /* 0x002fe400078e00b0 */
[----:B------:R-:W-:-:S04]  /*54c0*/  IMAD.WIDE R168, R206, 0x2, R168 ;  /* 0x00000002cea87825 */ /* 0x000fc800078e02a8 */
[----:B------:R-:W-:-:S04]  /*54d0*/  IMAD.WIDE R188, R206, 0x2, R188 ;  /* 0x00000002cebc7825 */ /* 0x000fc800078e02bc */
[----:B------:R-:W-:Y:S02]  /*54e0*/  IMAD.MOV.U32 R176, RZ, RZ, R175 ;  /* 0x000000ffffb07224 */ /* 0x000fe400078e00af */
[----:B------:R-:W-:-:S04]  /*54f0*/  IMAD.WIDE R166, R206, 0x2, R166 ;  /* 0x00000002cea67825 */ /* 0x000fc800078e02a6 */
[----:B------:R-:W-:-:S04]  /*5500*/  IMAD.WIDE R160, R206, 0x2, R160 ;  /* 0x00000002cea07825 */ /* 0x000fc800078e02a0 */
[----:B------:R-:W-:Y:S02]  /*5510*/  IMAD.MOV.U32 R195, RZ, RZ, R174 ;  /* 0x000000ffffc37224 */ /* 0x000fe400078e00ae */
[----:B------:R-:W-:Y:S02]  /*5520*/  IMAD.MOV.U32 R175, RZ, RZ, R172 ;  /* 0x000000ffffaf7224 */ /* 0x000fe400078e00ac */
[----:B------:R-:W-:-:S04]  /*5530*/  IMAD.WIDE R164, R206, 0x2, R164 ;  /* 0x00000002cea47825 */ /* 0x000fc800078e02a4 */
[----:B------:R-:W-:-:S04]  /*5540*/  IMAD.WIDE R162, R206, 0x2, R162 ;  /* 0x00000002cea27825 */ /* 0x000fc800078e02a2 */
[----:B------:R-:W-:-:S04]  /*5550*/  IMAD.WIDE R158, R206, 0x2, R158 ;  /* 0x00000002ce9e7825 */ /* 0x000fc800078e029e */
[----:B------:R-:W-:-:S04]  /*5560*/  IMAD.WIDE R128, R206, 0x2, R128 ;  /* 0x00000002ce807825 */ /* 0x000fc800078e0280 */
[----:B------:R-:W-:Y:S02]  /*5570*/  IMAD.MOV.U32 R137, RZ, RZ, R10 ;  /* 0x000000ffff897224 */ /* 0x000fe400078e000a */
[----:B------:R-:W-:Y:S02]  /*5580*/  IMAD.MOV.U32 R136, RZ, RZ, R11 ;  /* 0x000000ffff887224 */ /* 0x000fe400078e000b */
[----:B------:R-:W-:Y:S02]  /*5590*/  IMAD.MOV.U32 R141, RZ, RZ, R8 ;  /* 0x000000ffff8d7224 */ /* 0x000fe400078e0008 */
[----:B------:R-:W-:Y:S01]  /*55a0*/  IMAD.MOV.U32 R140, RZ, RZ, R9 ;  /* 0x000000ffff8c7224 */ /* 0x000fe200078e0009 */
[----:B------:R-:W-:Y:S02]  /*55b0*/  WARPGROUP.DEPBAR.LE gsb0, 0x0 ;  /* 0x00008000000079c5 */ /* 0x000fe40000010000 */
[----:B------:R-:W-:-:S04]  /*55c0*/  IMAD.WIDE R186, R206, 0x2, R186 ;  /* 0x00000002ceba7825 */ /* 0x000fc800078e02ba */
[----:B------:R-:W-:-:S04]  /*55d0*/  IMAD.WIDE R184, R206, 0x2, R184 ;  /* 0x00000002ceb87825 */ /* 0x000fc800078e02b8 */
[----:B------:R-:W-:-:S04]  /*55e0*/  IMAD.WIDE R182, R206, 0x2, R182 ;  /* 0x00000002ceb67825 */ /* 0x000fc800078e02b6 */
        /* <DEDUP_REMOVED lines=11> */
[----:B------:R-:W-:Y:S02]  /*56a0*/  IMAD.MOV.U32 R170, RZ, RZ, R169 ;  /* 0x000000ffffaa7224 */ /* 0x000fe400078e00a9 */
[----:B------:R-:W-:Y:S02]  /*56b0*/  IMAD.MOV.U32 R168, RZ, RZ, R167 ;  /* 0x000000ffffa87224 */ /* 0x000fe400078e00a7 */
[----:B------:R-:W-:-:S02]  /*56c0*/  IMAD.MOV.U32 R191, RZ, RZ, R160 ;  /* 0x000000ffffbf7224 */ /* 0x000fc400078e00a0 */
        /* <DEDUP_REMOVED lines=12> */
[----:B--2---:R-:W-:Y:S02]  /*5790*/  IMAD.MOV.U32 R204, RZ, RZ, R183 ;  /* 0x000000ffffcc7224 */ /* 0x004fe400078e00b7 */
        /* <DEDUP_REMOVED lines=13> */
[----:B------:R-:W-:-:S04]  /*5870*/  IMAD.WIDE R130, R206, 0x2, R130 ;  /* 0x00000002ce827825 */ /* 0x000fc800078e0282 */
[----:B------:R-:W-:Y:S02]  /*5880*/  IMAD.MOV.U32 R143, RZ, RZ, R10 ;  /* 0x000000ffff8f7224 */ /* 0x000fe400078e000a */
        /* <DEDUP_REMOVED lines=9> */
[----:B------:R-:W-:-:S04]  /*5920*/  IMAD.WIDE R148, R229, 0x2, R148 ;  /* 0x00000002e5947825 */ /* 0x000fc800078e0294 */
[----:B------:R-:W-:Y:S01]  /*5930*/  VIADD R5, R5, 0xffffffc0 ;  /* 0xffffffc005057836 */ /* 0x000fe20000000000 */
[----:B------:R-:W-:Y:S06]  /*5940*/  @P0 BRA `(.L_x_1) ;  /* 0xffffffd400240947 */ /* 0x000fec000383ffff */
[----:B------:R-:W-:Y:S02]  /*5950*/  F2FP.BF16.F32.PACK_AB R55, R55, R54 ;  /* 0x000000363737723e */ /* 0x000fe400000010ff */
[----:B------:R-:W-:Y:S02]  /*5960*/  F2FP.BF16.F32.PACK_AB R51, R51, R50 ;  /* 0x000000323333723e */ /* 0x000fe400000010ff */
[----:B------:R-:W-:Y:S02]  /*5970*/  F2FP.BF16.F32.PACK_AB R47, R47, R46 ;  /* 0x0000002e2f2f723e */ /* 0x000fe400000010ff */
[----:B------:R-:W-:Y:S02]  /*5980*/  F2FP.BF16.F32.PACK_AB R43, R43, R42 ;  /* 0x0000002a2b2b723e */ /* 0x000fe400000010ff */
[----:B------:R-:W-:Y:S02]  /*5990*/  F2FP.BF16.F32.PACK_AB R39, R39, R38 ;  /* 0x000000262727723e */ /* 0x000fe400000010ff */
[----:B------:R-:W-:-:S02]  /*59a0*/  F2FP.BF16.F32.PACK_AB R35, R35, R34 ;  /* 0x000000222323723e */ /* 0x000fc400000010ff */
        /* <DEDUP_REMOVED lines=25> */
[----:B------:R-:W-:-:S07]  /*5b40*/  F2FP.BF16.F32.PACK_AB R24, R57, R56 ;  /* 0x000000383918723e */ /* 0x000fce00000010ff */
.L_x_0:
[----:B------:R-:W0:Y:S01]  /*5b50*/  S2R R12, SR_TID.X ;  /* 0x00000000000c7919 */ /* 0x000e220000002100 */
[----:B------:R-:W-:Y:S01]  /*5b60*/  ULDC.64 UR6, c[0x0][0x228] ;  /* 0x00008a0000067ab9 */ /* 0x000fe20000000a00 */
[----:B------:R-:W-:Y:S01]  /*5b70*/  ULDC UR4, c[0x0][0x244] ;  /* 0x0000910000047ab9 */ /* 0x000fe20000000800 */
[----:B------:R-:W-:Y:S01]  /*5b80*/  BAR.SYNC.DEFER_BLOCKING 0x0 ;  /* 0x0000000000007b1d */ /* 0x000fe20000010000 */
[----:B------:R-:W-:Y:S01]  /*5b90*/  ISETP.GE.AND P0, PT, R228, UR6, PT ;  /* 0x00000006e4007c0c */ /* 0x000fe2000bf06270 */
[C---:B------:R-:W-:Y:S02]  /*5ba0*/  VIADD R6, R4.reuse, 0x2 ;  /* 0x0000000204067836 */ /* 0x040fe40000000000 */
[----:B------:R-:W-:Y:S02]  /*5bb0*/  VIADD R7, R4, 0x1 ;  /* 0x0000000104077836 */ /* 0x000fe40000000000 */
[----:B------:R-:W-:Y:S01]  /*5bc0*/  ULDC UR6, c[0x0][0x248] ;  /* 0x0000920000067ab9 */ /* 0x000fe20000000800 */
[----:B------:R-:W-:Y:S01]  /*5bd0*/  ISETP.LT.AND P1, PT, R6, UR7, !P0 ;  /* 0x0000000706007c0c */ /* 0x000fe2000c721270 */
[----:B------:R-:W1:Y:S01]  /*5be0*/  S2R R5, SR_TID.X ;  /* 0x0000000000057919 */ /* 0x000e620000002100 */
[----:B------:R-:W-:Y:S01]  /*5bf0*/  VIADD R6, R4, 0x3 ;  /* 0x0000000304067836 */ /* 0x000fe20000000000 */
[----:B------:R-:W-:-:S04]  /*5c00*/  ISETP.LT.AND P2, PT, R7, UR7, !P0 ;  /* 0x0000000707007c0c */ /* 0x000fc8000c741270 */
[----:B------:R-:W-:Y:S01]  /*5c10*/  ISETP.LT.AND P5, PT, R6, UR7, !P0 ;  /* 0x0000000706007c0c */ /* 0x000fe2000c7a1270 */
[C---:B0-----:R-:W-:Y:S02]  /*5c20*/  IMAD.SHL.U32 R2, R12.reuse, 0x40, RZ ;  /* 0x000000400c027824 */ /* 0x041fe400078e00ff */
[----:B------:R-:W-:-:S03]  /*5c30*/  IMAD.SHL.U32 R0, R12, 0x10, RZ ;  /* 0x000000100c007824 */ /* 0x000fc600078e00ff */
[----:B------:R-:W-:Y:S01]  /*5c40*/  LOP3.LUT R3, R2, 0x400, RZ, 0xc0, !PT ;  /* 0x0000040002037812 */ /* 0x000fe200078ec0ff */
[----:B------:R-:W-:Y:S01]  /*5c50*/  IMAD.SHL.U32 R2, R12, 0x8, RZ ;  /* 0x000000080c027824 */ /* 0x000fe200078e00ff */
[----:B------:R-:W-:-:S04]  /*5c60*/  LOP3.LUT R0, R0, 0xf0, RZ, 0xc0, !PT ;  /* 0x000000f000007812 */ /* 0x000fc800078ec0ff */
[----:B------:R-:W-:Y:S01]  /*5c70*/  IADD3 R3, R3, UR12, R0 ;  /* 0x0000000c03037c10 */ /* 0x000fe2000fffe000 */
[----:B------:R-:W-:Y:S01]  /*5c80*/  VIADD R0, R4, 0x4 ;  /* 0x0000000404007836 */ /* 0x000fe20000000000 */
[----:B------:R-:W-:Y:S02]  /*5c90*/  LOP3.LUT R2, R2, 0x300, RZ, 0xc0, !PT ;  /* 0x0000030002027812 */ /* 0x000fe400078ec0ff */
[----:B-1----:R-:W-:Y:S02]  /*5ca0*/  LOP3.LUT R5, R5, 0x7f, RZ, 0xc0, !PT ;  /* 0x0000007f05057812 */ /* 0x002fe400078ec0ff */
[----:B------:R-:W-:Y:S01]  /*5cb0*/  ISETP.LT.AND P4, PT, R0, UR7, !P0 ;  /* 0x0000000700007c0c */ /* 0x000fe2000c781270 */
[----:B------:R-:W-:Y:S01]  /*5cc0*/  IMAD.IADD R56, R2, 0x1, R3 ;  /* 0x0000000102387824 */ /* 0x000fe200078e0203 */
[----:B------:R-:W-:Y:S01]  /*5cd0*/  LEA R3, R5, UR12, 0x4 ;  /* 0x0000000c05037c11 */ /* 0x000fe2000f8e20ff */
[----:B------:R-:W-:Y:S01]  /*5ce0*/  IMAD R2, R228, UR4, RZ ;  /* 0x00000004e4027c24 */ /* 0x000fe2000f8e02ff */
[----:B------:R-:W-:Y:S01]  /*5cf0*/  ULDC.64 UR4, c[0x0][0x220] ;  /* 0x0000880000047ab9 */ /* 0x000fe20000000a00 */
[----:B------:R-:W-:Y:S01]  /*5d00*/  IMAD R5, R4, UR6, RZ ;  /* 0x0000000604057c24 */ /* 0x000fe2000f8e02ff */
[----:B------:R-:W-:Y:S01]  /*5d10*/  STSM.16.M88.4 [R56], R24 ;  /* 0x0000001838007844 */ /* 0x000fe20000000200 */
[----:B------:R-:W-:Y:S01]  /*5d20*/  BAR.SYNC.DEFER_BLOCKING 0x0 ;  /* 0x0000000000007b1d */ /* 0x000fe20000010000 */
[----:B------:R-:W-:-:S04]  /*5d30*/  LEA R0, P3, R2, UR4, 0x1 ;  /* 0x0000000402007c11 */ /* 0x000fc8000f8608ff */
[----:B------:R-:W-:Y:S02]  /*5d40*/  LEA.HI.X.SX32 R2, R2, UR5, 0x1, P3 ;  /* 0x0000000502027c11 */ /* 0x000fe400098f0eff */
[----:B------:R-:W-:Y:S02]  /*5d50*/  ISETP.LT.AND P3, PT, R4, UR7, !P0 ;  /* 0x0000000704007c0c */ /* 0x000fe4000c761270 */
[----:B------:R-:W-:-:S04]  /*5d60*/  LEA R6, P6, R5, R0, 0x1 ;  /* 0x0000000005067211 */ /* 0x000fc800078c08ff */
[C---:B------:R-:W-:Y:S01]  /*5d70*/  LEA.HI.X.SX32 R7, R5.reuse, R2, 0x1, P6 ;  /* 0x0000000205077211 */ /* 0x040fe200030f0eff */
[----:B------:R-:W0:Y:S01]  /*5d80*/  LDS.128 R60, [R3] ;  /* 0x00000000033c7984 */ /* 0x000e220000000c00 */
[----:B------:R-:W-:Y:S06]  /*5d90*/  BAR.SYNC.DEFER_BLOCKING 0x0 ;  /* 0x0000000000007b1d */ /* 0x000fec0000010000 */
[----:B------:R-:W-:Y:S02]  /*5da0*/  STSM.16.M88.4 [R56], R8 ;  /* 0x0000000838007844 */ /* 0x000fe40000000200 */
[----:B------:R-:W-:Y:S06]  /*5db0*/  BAR.SYNC.DEFER_BLOCKING 0x0 ;  /* 0x0000000000007b1d */ /* 0x000fec0000010000 */
[----:B------:R-:W1:Y:S02]  /*5dc0*/  LDS.128 R28, [R3] ;  /* 0x00000000031c7984 */ /* 0x000e640000000c00 */
[----:B------:R-:W-:Y:S06]  /*5dd0*/  BAR.SYNC.DEFER_BLOCKING 0x0 ;  /* 0x0000000000007b1d */ /* 0x000fec0000010000 */
[----:B------:R2:W-:Y:S02]  /*5de0*/  STSM.16.M88.4 [R56], R32 ;  /* 0x0000002038007844 */ /* 0x0005e40000000200 */
[----:B------:R-:W-:Y:S01]  /*5df0*/  BAR.SYNC.DEFER_BLOCKING 0x0 ;  /* 0x0000000000007b1d */ /* 0x000fe20000010000 */
[----:B--2---:R-:W-:-:S02]  /*5e00*/  VIADD R33, R5, UR6 ;  /* 0x0000000605217c36 */ /* 0x004fc40008000000 */
[----:B------:R-:W-:Y:S02]  /*5e10*/  VIADD R5, R4, 0x5 ;  /* 0x0000000504057836 */ /* 0x000fe40000000000 */
[C---:B------:R-:W-:Y:S01]  /*5e20*/  VIADD R35, R33.reuse, UR6 ;  /* 0x0000000621237c36 */ /* 0x040fe20008000000 */
[----:B------:R-:W-:-:S04]  /*5e30*/  LEA R32, P6, R33, R0, 0x1 ;  /* 0x0000000021207211 */ /* 0x000fc800078c08ff */
[----:B------:R-:W-:Y:S02]  /*5e40*/  LEA.HI.X.SX32 R33, R33, R2, 0x1, P6 ;  /* 0x0000000221217211 */ /* 0x000fe400030f0eff */
[C---:B------:R-:W-:Y:S01]  /*5e50*/  LEA R34, P6, R35.reuse, R0, 0x1 ;  /* 0x0000000023227211 */ /* 0x040fe200078c08ff */
[----:B------:R-:W2:Y:S01]  /*5e60*/  LDS.128 R24, [R3] ;  /* 0x0000000003187984 */ /* 0x000ea20000000c00 */
[----:B------:R-:W-:Y:S06]  /*5e70*/  BAR.SYNC.DEFER_BLOCKING 0x0 ;  /* 0x0000000000007b1d */ /* 0x000fec0000010000 */
[----:B------:R3:W-:Y:S02]  /*5e80*/  STSM.16.M88.4 [R56], R36 ;  /* 0x0000002438007844 */ /* 0x0007e40000000200 */
[----:B------:R-:W-:Y:S01]  /*5e90*/  BAR.SYNC.DEFER_BLOCKING 0x0 ;  /* 0x0000000000007b1d */ /* 0x000fe20000010000 */
[C---:B---3--:R-:W-:Y:S01]  /*5ea0*/  VIADD R37, R35.reuse, UR6 ;  /* 0x0000000623257c36 */ /* 0x048fe20008000000 */
[----:B------:R-:W-:-:S02]  /*5eb0*/  LEA.HI.X.SX32 R35, R35, R2, 0x1, P6 ;  /* 0x0000000223237211 */ /* 0x000fc400030f0eff */
[----:B0-----:R-:W-:Y:S01]  /*5ec0*/  PRMT R38, R61, 0x7632, R38 ;  /* 0x000076323d267816 */ /* 0x001fe20000000026 */
[----:B------:R-:W-:Y:S01]  /*5ed0*/  VIADD R39, R37, UR6 ;  /* 0x0000000625277c36 */ /* 0x000fe20008000000 */
[----:B------:R-:W0:Y:S02]  /*5ee0*/  LDS.128 R20, [R3] ;  /* 0x0000000003147984 */ /* 0x000e240000000c00 */
[----:B------:R-:W-:Y:S06]  /*5ef0*/  BAR.SYNC.DEFER_BLOCKING 0x0 ;  /* 0x0000000000007b1d */ /* 0x000fec0000010000 */
[----:B------:R-:W-:Y:S02]  /*5f00*/  STSM.16.M88.4 [R56], R40 ;  /* 0x0000002838007844 */ /* 0x000fe40000000200 */
[----:B------:R-:W-:Y:S06]  /*5f10*/  BAR.SYNC.DEFER_BLOCKING 0x0 ;  /* 0x0000000000007b1d */ /* 0x000fec0000010000 */
[----:B------:R-:W3:Y:S02]  /*5f20*/  LDS.128 R16, [R3] ;  /* 0x0000000003107984 */ /* 0x000ee40000000c00 */
[----:B------:R-:W-:Y:S06]  /*5f30*/  BAR.SYNC.DEFER_BLOCKING 0x0 ;  /* 0x0000000000007b1d */ /* 0x000fec0000010000 */
[----:B------:R-:W-:Y:S02]  /*5f40*/  STSM.16.M88.4 [R56], R44 ;  /* 0x0000002c38007844 */ /* 0x000fe40000000200 */
[----:B------:R-:W-:Y:S06]  /*5f50*/  BAR.SYNC.DEFER_BLOCKING 0x0 ;  /* 0x0000000000007b1d */ /* 0x000fec0000010000 */
[----:B------:R-:W4:Y:S02]  /*5f60*/  LDS.128 R12, [R3] ;  /* 0x00000000030c7984 */ /* 0x000f240000000c00 */
[----:B------:R-:W-:Y:S06]  /*5f70*/  BAR.SYNC.DEFER_BLOCKING 0x0 ;  /* 0x0000000000007b1d */ /* 0x000fec0000010000 */
[----:B------:R-:W-:Y:S02]  /*5f80*/  STSM.16.M88.4 [R56], R48 ;  /* 0x0000003038007844 */ /* 0x000fe40000000200 */
[----:B------:R-:W-:Y:S06]  /*5f90*/  BAR.SYNC.DEFER_BLOCKING 0x0 ;  /* 0x0000000000007b1d */ /* 0x000fec0000010000 */
[----:B------:R-:W5:Y:S02]  /*5fa0*/  LDS.128 R8, [R3] ;  /* 0x0000000003087984 */ /* 0x000f640000000c00 */
[----:B------:R-:W-:Y:S06]  /*5fb0*/  BAR.SYNC.DEFER_BLOCKING 0x0 ;  /* 0x0000000000007b1d */ /* 0x000fec0000010000 */
[----:B------:R-:W-:Y:S02]  /*5fc0*/  STSM.16.M88.4 [R56], R52 ;  /* 0x0000003438007844 */ /* 0x000fe40000000200 */
[----:B------:R-:W-:Y:S06]  /*5fd0*/  BAR.SYNC.DEFER_BLOCKING 0x0 ;  /* 0x0000000000007b1d */ /* 0x000fec0000010000 */
[----:B------:R1:W-:Y:S01]  /*5fe0*/  @P3 STG.E.U16 desc[UR14][R6.64], R60 ;  /* 0x0000003c06003986 */ /* 0x0003e2000c10150e */
[----:B------:R-:W-:Y:S01]  /*5ff0*/  ISETP.LT.AND P3, PT, R5, UR7, !P0 ;  /* 0x0000000705007c0c */ /* 0x000fe2000c761270 */
[----:B------:R-:W-:Y:S01]  /*6000*/  VIADD R5, R4, 0x6 ;  /* 0x0000000604057836 */ /* 0x000fe20000000000 */
[----:B-1----:R-:W-:-:S02]  /*6010*/  PRMT R7, R60, 0x7632, R7 ;  /* 0x000076323c077816 */ /* 0x002fc40000000007 */
[----:B------:R-:W-:-:S03]  /*6020*/  LEA R6, P6, R37, R0, 0x1 ;  /* 0x0000000025067211 */ /* 0x000fc600078c08ff */
[----:B------:R1:W-:Y:S01]  /*6030*/  @P2 STG.E.U16 desc[UR14][R32.64], R7 ;  /* 0x0000000720002986 */ /* 0x0003e2000c10150e */
[----:B------:R-:W-:Y:S01]  /*6040*/  ISETP.LT.AND P2, PT, R5, UR7, !P0 ;  /* 0x0000000705007c0c */ /* 0x000fe2000c741270 */
[C---:B------:R-:W-:Y:S02]  /*6050*/  VIADD R5, R4.reuse, 0x7 ;  /* 0x0000000704057836 */ /* 0x040fe40000000000 */
[----:B------:R2:W-:Y:S03]  /*6060*/  @P1 STG.E.U16 desc[UR14][R34.64], R61 ;  /* 0x0000003d22001986 */ /* 0x0005e6000c10150e */
[----:B------:R-:W-:Y:S01]  /*6070*/  ISETP.LT.AND P1, PT, R5, UR7, !P0 ;  /* 0x0000000705007c0c */ /* 0x000fe2000c721270 */
[----:B------:R-:W-:Y:S01]  /*6080*/  VIADD R5, R4, 0x8 ;  /* 0x0000000804057836 */ /* 0x000fe20000000000 */
[----:B-1----:R-:W-:Y:S01]  /*6090*/  LEA.HI.X.SX32 R7, R37, R2, 0x1, P6 ;  /* 0x0000000225077211 */ /* 0x002fe200030f0eff */
[C---:B------:R-:W-:Y:S01]  /*60a0*/  VIADD R33, R39.reuse, UR6 ;  /* 0x0000000627217c36 */ /* 0x040fe20008000000 */
[----:B------:R-:W-:-:S03]  /*60b0*/  LEA R36, P6, R39, R0, 0x1 ;  /* 0x0000000027247211 */ /* 0x000fc600078c08ff */
[----:B------:R1:W-:Y:S01]  /*60c0*/  @P5 STG.E.U16 desc[UR14][R6.64], R38 ;  /* 0x0000002606005986 */ /* 0x0003e2000c10150e */
[----:B------:R-:W-:Y:S01]  /*60d0*/  LEA.HI.X.SX32 R37, R39, R2, 0x1, P6 ;  /* 0x0000000227257211 */ /* 0x000fe200030f0eff */
[----:B--2---:R-:W-:Y:S01]  /*60e0*/  VIADD R35, R33, UR6 ;  /* 0x0000000621237c36 */ /* 0x004fe20008000000 */
[----:B------:R-:W-:Y:S01]  /*60f0*/  ISETP.LT.AND P5, PT, R5, UR7, !P0 ;  /* 0x0000000705007c0c */ /* 0x000fe2000c7a1270 */
[----:B------:R-:W-:Y:S01]  /*6100*/  VIADD R5, R4, 0x9 ;  /* 0x0000000904057836 */ /* 0x000fe20000000000 */
[C---:B------:R-:W-:Y:S01]  /*6110*/  LEA R32, P6, R33.reuse, R0, 0x1 ;  /* 0x0000000021207211 */ /* 0x040fe200078c08ff */
[----:B------:R2:W-:Y:S01]  /*6120*/  @P4 STG.E.U16 desc[UR14][R36.64], R62 ;  /* 0x0000003e24004986 */ /* 0x0005e2000c10150e */
[----:B------:R-:W-:Y:S02]  /*6130*/  PRMT R39, R62, 0x7632, R39 ;  /* 0x000076323e277816 */ /* 0x000fe40000000027 */
[----:B------:R-:W-:Y:S02]  /*6140*/  LEA.HI.X.SX32 R33, R33, R2, 0x1, P6 ;  /* 0x0000000221217211 */ /* 0x000fe400030f0eff */
[----:B------:R-:W-:Y:S01]  /*6150*/  ISETP.LT.AND P4, PT, R5, UR7, !P0 ;  /* 0x0000000705007c0c */ /* 0x000fe2000c781270 */
[----:B------:R-:W-:Y:S01]  /*6160*/  VIADD R5, R4, 0xa ;  /* 0x0000000a04057836 */ /* 0x000fe20000000000 */
[C---:B------:R-:W-:Y:S01]  /*6170*/  LEA R34, P6, R35.reuse, R0, 0x1 ;  /* 0x0000000023227211 */ /* 0x040fe200078c08ff */
[----:B-1----:R-:W-:Y:S01]  /*6180*/  VIADD R7, R35, UR6 ;  /* 0x0000000623077c36 */ /* 0x002fe20008000000 */
[----:B------:R1:W-:Y:S01]  /*6190*/  @P3 STG.E.U16 desc[UR14][R32.64], R39 ;  /* 0x0000002720003986 */ /* 0x0003e2000c10150e */
[----:B------:R-:W-:-:S02]  /*61a0*/  PRMT R38, R63, 0x7632, R38 ;  /* 0x000076323f267816 */ /* 0x000fc40000000026 */
[----:B------:R-:W-:Y:S01]  /*61b0*/  LEA.HI.X.SX32 R35, R35, R2, 0x1, P6 ;  /* 0x0000000223237211 */ /* 0x000fe200030f0eff */
[----:B--2---:R-:W-:Y:S01]  /*61c0*/  VIADD R37, R7, UR6 ;  /* 0x0000000607257c36 */ /* 0x004fe20008000000 */
[----:B------:R-:W-:Y:S01]  /*61d0*/  ISETP.LT.AND P3, PT, R5, UR7, !P0 ;  /* 0x0000000705007c0c */ /* 0x000fe2000c761270 */
[C---:B------:R-:W-:Y:S01]  /*61e0*/  VIADD R5, R4.reuse, 0xb ;  /* 0x0000000b04057836 */ /* 0x040fe20000000000 */
[----:B------:R-:W-:Y:S01]  /*61f0*/  LEA R6, P6, R7, R0, 0x1 ;  /* 0x0000000007067211 */ /* 0x000fe200078c08ff */
[----:B------:R2:W-:Y:S03]  /*6200*/  @P2 STG.E.U16 desc[UR14][R34.64], R63 ;  /* 0x0000003f22002986 */ /* 0x0005e6000c10150e */
[----:B------:R-:W-:Y:S01]  /*6210*/  ISETP.LT.AND P2, PT, R5, UR7, !P0 ;  /* 0x0000000705007c0c */ /* 0x000fe2000c741270 */
[----:B------:R-:W-:Y:S01]  /*6220*/  VIADD R5, R4, 0xc ;  /* 0x0000000c04057836 */ /* 0x000fe20000000000 */
[----:B------:R-:W-:Y:S01]  /*6230*/  LEA.HI.X.SX32 R7, R7, R2, 0x1, P6 ;  /* 0x0000000207077211 */ /* 0x000fe200030f0eff */
[C---:B-1----:R-:W-:Y:S01]  /*6240*/  VIADD R33, R37.reuse, UR6 ;  /* 0x0000000625217c36 */ /* 0x042fe20008000000 */
[----:B------:R-:W-:-:S02]  /*6250*/  LEA R36, P6, R37, R0, 0x1 ;  /* 0x0000000025247211 */ /* 0x000fc400078c08ff */
[----:B------:R-:W-:Y:S01]  /*6260*/  PRMT R39, R28, 0x7632, R39 ;  /* 0x000076321c277816 */ /* 0x000fe20000000027 */
[----:B------:R1:W-:Y:S01]  /*6270*/  @P1 STG.E.U16 desc[UR14][R6.64], R38 ;  /* 0x0000002606001986 */ /* 0x0003e2000c10150e */
[----:B------:R-:W-:Y:S01]  /*6280*/  LEA.HI.X.SX32 R37, R37, R2, 0x1, P6 ;  /* 0x0000000225257211 */ /* 0x000fe200030f0eff */
[----:B--2---:R-:W-:Y:S01]  /*6290*/  VIADD R35, R33, UR6 ;  /* 0x0000000621237c36 */ /* 0x004fe20008000000 */
[----:B------:R-:W-:Y:S01]  /*62a0*/  ISETP.LT.AND P1, PT, R5, UR7, !P0 ;  /* 0x0000000705007c0c */ /* 0x000fe2000c721270 */
[----:B------:R-:W-:Y:S01]  /*62b0*/  VIADD R5, R4, 0xd ;  /* 0x0000000d04057836 */ /* 0x000fe20000000000 */
[C---:B------:R-:W-:Y:S01]  /*62c0*/  LEA R32, P6, R33.reuse, R0, 0x1 ;  /* 0x0000000021207211 */ /* 0x040fe200078c08ff */
[----:B------:R2:W-:Y:S03]  /*62d0*/  @P5 STG.E.U16 desc[UR14][R36.64], R28 ;  /* 0x0000001c24005986 */ /* 0x0005e6000c10150e */
[----:B------:R-:W-:-:S02]  /*62e0*/  LEA.HI.X.SX32 R33, R33, R2, 0x1, P6 ;  /* 0x0000000221217211 */ /* 0x000fc400030f0eff */
[----:B------:R-:W-:Y:S01]  /*62f0*/  ISETP.LT.AND P5, PT, R5, UR7, !P0 ;  /* 0x0000000705007c0c */ /* 0x000fe2000c7a1270 */
[C---:B------:R-:W-:Y:S01]  /*6300*/  VIADD R5, R4.reuse, 0xe ;  /* 0x0000000e04057836 */ /* 0x040fe20000000000 */
[C---:B------:R-:W-:Y:S01]  /*6310*/  LEA R34, P6, R35.reuse, R0, 0x1 ;  /* 0x0000000023227211 */ /* 0x040fe200078c08ff */
[C---:B-1----:R-:W-:Y:S01]  /*6320*/  VIADD R7, R35.reuse, UR6 ;  /* 0x0000000623077c36 */ /* 0x042fe20008000000 */
[----:B------:R1:W-:Y:S02]  /*6330*/  @P4 STG.E.U16 desc[UR14][R32.64], R39 ;  /* 0x0000002720004986 */ /* 0x0003e4000c10150e */
        /* <DEDUP_REMOVED lines=10> */
[----:B------:R-:W-:-:S04]  /*63e0*/  LEA R36, P6, R37, R0, 0x1 ;  /* 0x0000000025247211 */ /* 0x000fc800078c08ff */
[----:B------:R-:W-:Y:S02]  /*63f0*/  LEA.HI.X.SX32 R37, R37, R2, 0x1, P6 ;  /* 0x0000000225257211 */ /* 0x000fe400030f0eff */
[----:B--2---:R-:W-:Y:S01]  /*6400*/  PRMT R35, R29, 0x7632, R35 ;  /* 0x000076321d237816 */ /* 0x004fe20000000023 */
[C---:B------:R-:W-:Y:S01]  /*6410*/  VIADD R29, R33.reuse, UR6 ;  /* 0x00000006211d7c36 */ /* 0x040fe20008000000 */
[----:B------:R-:W-:-:S03]  /*6420*/  LEA R32, P6, R33, R0, 0x1 ;  /* 0x0000000021207211 */ /* 0x000fc600078c08ff */
[----:B------:R1:W-:Y:S01]  /*6430*/  @P2 STG.E.U16 desc[UR14][R6.64], R35 ;  /* 0x0000002306002986 */ /* 0x0003e2000c10150e */
[----:B------:R-:W-:Y:S01]  /*6440*/  ISETP.LT.AND P2, PT, R5, UR7, !P0 ;  /* 0x0000000705007c0c */ /* 0x000fe2000c741270 */
[C---:B------:R-:W-:Y:S01]  /*6450*/  VIADD R5, R4.reuse, 0x11 ;  /* 0x0000001104057836 */ /* 0x040fe20000000000 */
[----:B------:R-:W-:Y:S01]  /*6460*/  LEA.HI.X.SX32 R33, R33, R2, 0x1, P6 ;  /* 0x0000000221217211 */ /* 0x000fe200030f0eff */
[----:B------:R2:W-:Y:S01]  /*6470*/  @P1 STG.E.U16 desc[UR14][R36.64], R30 ;  /* 0x0000001e24001986 */ /* 0x0005e2000c10150e */
[----:B------:R-:W-:Y:S02]  /*6480*/  LEA R28, P6, R29, R0, 0x1 ;  /* 0x000000001d1c7211 */ /* 0x000fe400078c08ff */
[----:B------:R-:W-:Y:S01]  /*6490*/  ISETP.LT.AND P1, PT, R5, UR7, !P0 ;  /* 0x0000000705007c0c */ /* 0x000fe2000c721270 */
[----:B------:R-:W-:Y:S02]  /*64a0*/  VIADD R5, R4, 0x12 ;  /* 0x0000001204057836 */ /* 0x000fe40000000000 */
[C---:B-1----:R-:W-:Y:S01]  /*64b0*/  VIADD R7, R29.reuse, UR6 ;  /* 0x000000061d077c36 */ /* 0x042fe20008000000 */
[----:B------:R-:W-:-:S02]  /*64c0*/  LEA.HI.X.SX32 R29, R29, R2, 0x1, P6 ;  /* 0x000000021d1d7211 */ /* 0x000fc400030f0eff */
[----:B--2---:R-:W-:Y:S01]  /*64d0*/  PRMT R37, R30, 0x7632, R37 ;  /* 0x000076321e257816 */ /* 0x004fe20000000025 */
[C---:B------:R-:W-:Y:S01]  /*64e0*/  VIADD R35, R7.reuse, UR6 ;  /* 0x0000000607237c36 */ /* 0x040fe20008000000 */
[----:B------:R-:W-:Y:S02]  /*64f0*/  LEA R6, P6, R7, R0, 0x1 ;  /* 0x0000000007067211 */ /* 0x000fe400078c08ff */
[----:B------:R-:W-:Y:S01]  /*6500*/  PRMT R30, R31, 0x7632, R30 ;  /* 0x000076321f1e7816 */ /* 0x000fe2000000001e */
[----:B------:R1:W-:Y:S01]  /*6510*/  @P5 STG.E.U16 desc[UR14][R32.64], R37 ;  /* 0x0000002520005986 */ /* 0x0003e2000c10150e */
[----:B------:R-:W-:Y:S01]  /*6520*/  ISETP.LT.AND P5, PT, R5, UR7, !P0 ;  /* 0x0000000705007c0c */ /* 0x000fe2000c7a1270 */
[----:B------:R-:W-:Y:S01]  /*6530*/  VIADD R5, R4, 0x13 ;  /* 0x0000001304057836 */ /* 0x000fe20000000000 */
[----:B------:R-:W-:Y:S01]  /*6540*/  LEA.HI.X.SX32 R7, R7, R2, 0x1, P6 ;  /* 0x0000000207077211 */ /* 0x000fe200030f0eff */
[----:B------:R2:W-:Y:S01]  /*6550*/  @P4 STG.E.U16 desc[UR14][R28.64], R31 ;  /* 0x0000001f1c004986 */ /* 0x0005e2000c10150e */
[----:B------:R-:W-:-:S02]  /*6560*/  LEA R34, P6, R35, R0, 0x1 ;  /* 0x0000000023227211 */ /* 0x000fc400078c08ff */
[----:B------:R-:W-:Y:S01]  /*6570*/  ISETP.LT.AND P4, PT, R5, UR7, !P0 ;  /* 0x0000000705007c0c */ /* 0x000fe2000c781270 */
[C---:B------:R-:W-:Y:S01]  /*6580*/  VIADD R5, R4.reuse, 0x14 ;  /* 0x0000001404057836 */ /* 0x040fe20000000000 */
[----:B------:R0:W-:Y:S01]  /*6590*/  @P3 STG.E.U16 desc[UR14][R6.64], R30 ;  /* 0x0000001e06003986 */ /* 0x0001e2000c10150e */
[C---:B-1----:R-:W-:Y:S01]  /*65a0*/  VIADD R33, R35.reuse, UR6 ;  /* 0x0000000623217c36 */ /* 0x042fe20008000000 */
[----:B------:R-:W-:Y:S02]  /*65b0*/  LEA.HI.X.SX32 R35, R35, R2, 0x1, P6 ;  /* 0x0000000223237211 */ /* 0x000fe400030f0eff */
[----:B------:R-:W-:Y:S01]  /*65c0*/  ISETP.LT.AND P3, PT, R5, UR7, !P0 ;  /* 0x0000000705007c0c */ /* 0x000fe2000c761270 */
[C---:B------:R-:W-:Y:S01]  /*65d0*/  VIADD R5, R4.reuse, 0x15 ;  /* 0x0000001504057836 */ /* 0x040fe20000000000 */
[C---:B------:R-:W-:Y:S01]  /*65e0*/  LEA R32, P6, R33.reuse, R0, 0x1 ;  /* 0x0000000021207211 */ /* 0x040fe200078c08ff */
[C---:B--2---:R-:W-:Y:S01]  /*65f0*/  VIADD R29, R33.reuse, UR6 ;  /* 0x00000006211d7c36 */ /* 0x044fe20008000000 */
[----:B------:R1:W-:Y:S02]  /*6600*/  @P2 STG.E.U16 desc[UR14][R34.64], R24 ;  /* 0x0000001822002986 */ /* 0x0003e4000c10150e */
[----:B------:R-:W-:Y:S01]  /*6610*/  LEA.HI.X.SX32 R33, R33, R2, 0x1, P6 ;  /* 0x0000000221217211 */ /* 0x000fe200030f0eff */
[----:B0-----:R-:W-:Y:S01]  /*6620*/  VIADD R7, R29, UR6 ;  /* 0x000000061d077c36 */ /* 0x001fe20008000000 */
[----:B------:R-:W-:Y:S01]  /*6630*/  ISETP.LT.AND P2, PT, R5, UR7, !P0 ;  /* 0x0000000705007c0c */ /* 0x000fe2000c741270 */
[----:B------:R-:W-:Y:S01]  /*6640*/  VIADD R5, R4, 0x16 ;  /* 0x0000001604057836 */ /* 0x000fe20000000000 */
[----:B------:R-:W-:Y:S01]  /*6650*/  LEA R28, P6, R29, R0, 0x1 ;  /* 0x000000001d1c7211 */ /* 0x000fe200078c08ff */
[----:B------:R-:W-:-:S03]  /*6660*/  VIADD R31, R7, UR6 ;  /* 0x00000006071f7c36 */ /* 0x000fc60008000000 */
[----:B------:R-:W-:Y:S02]  /*6670*/  LEA.HI.X.SX32 R29, R29, R2, 0x1, P6 ;  /* 0x000000021d1d7211 */ /* 0x000fe400030f0eff */
[----:B-1----:R-:W-:Y:S02]  /*6680*/  PRMT R35, R24, 0x7632, R35 ;  /* 0x0000763218237816 */ /* 0x002fe40000000023 */
        /* <DEDUP_REMOVED lines=9> */
[C---:B0-----:R-:W-:Y:S01]  /*6720*/  VIADD R33, R31.reuse, UR6 ;  /* 0x000000061f217c36 */ /* 0x041fe20008000000 */
[----:B------:R-:W-:-:S02]  /*6730*/  LEA.HI.X.SX32 R31, R31, R2, 0x1, P6 ;  /* 0x000000021f1f7211 */ /* 0x000fc400030f0eff */
[----:B-1----:R-:W-:Y:S01]  /*6740*/  PRMT R29, R25, 0x7632, R29 ;  /* 0x00007632191d7816 */ /* 0x002fe2000000001d */
        /* <DEDUP_REMOVED lines=25> */
[C---:B0-----:R-:W-:Y:S01]  /*68e0*/  VIADD R31, R29.reuse, UR6 ;  /* 0x000000061d1f7c36 */ /* 0x041fe20008000000 */
[----:B------:R-:W-:Y:S02]  /*68f0*/  LEA.HI.X.SX32 R29, R29, R2, 0x1, P6 ;  /* 0x000000021d1d7211 */ /* 0x000fe400030f0eff */
        /* <DEDUP_REMOVED lines=8> */
[----:B------:R-:W-:Y:S01]  /*6980*/  VIADD R5, R4, 0x1e ;  /* 0x0000001e04057836 */ /* 0x000fe20000000000 */
[----:B------:R-:W-:Y:S01]  /*6990*/  LEA R24, P6, R25, R0, 0x1 ;  /* 0x0000000019187211 */ /* 0x000fe200078c08ff */
[----:B------:R-:W-:-:S03]  /*69a0*/  VIADD R27, R7, UR6 ;  /* 0x00000006071b7c36 */ /* 0x000fc60008000000 */
[----:B------:R-:W-:Y:S02]  /*69b0*/  LEA.HI.X.SX32 R25, R25, R2, 0x1, P6 ;  /* 0x0000000219197211 */ /* 0x000fe400030f0eff */
[----:B0-----:R-:W-:Y:S02]  /*69c0*/  PRMT R29, R20, 0x7632, R29 ;  /* 0x00007632141d7816 */ /* 0x001fe4000000001d */
        /* <DEDUP_REMOVED lines=43> */
[----:B---3--:R0:W-:Y:S02]  /*6c80*/  @P1 STG.E.U16 desc[UR14][R24.64], R16 ;  /* 0x0000001018001986 */ /* 0x0081e4000c10150e */
        /* <DEDUP_REMOVED lines=47> */
[----:B------:R0:W3:Y:S01]  /*6f80*/  LDS.128 R24, [R3] ;  /* 0x0000000003187984 */ /* 0x0000e20000000c00 */
[----:B------:R-:W-:Y:S01]  /*6f90*/  ISETP.LT.AND P4, PT, R5, UR7, !P0 ;  /* 0x0000000705007c0c */ /* 0x000fe2000c781270 */
[C---:B------:R-:W-:Y:S01]  /*6fa0*/  VIADD R5, R4.reuse, 0x2d ;  /* 0x0000002d04057836 */ /* 0x040fe20000000000 */
[C---:B------:R-:W-:Y:S01]  /*6fb0*/  LEA R22, P6, R23.reuse, R0, 0x1 ;  /* 0x0000000017167211 */ /* 0x040fe200078c08ff */
[C---:B-1----:R-:W-:Y:S01]  /*6fc0*/  VIADD R17, R23.reuse, UR6 ;  /* 0x0000000617117c36 */ /* 0x042fe20008000000 */
[----:B----4-:R1:W-:Y:S02]  /*6fd0*/  @P3 STG.E.U16 desc[UR14][R20.64], R12 ;  /* 0x0000000c14003986 */ /* 0x0103e4000c10150e */
[----:B------:R-:W-:Y:S01]  /*6fe0*/  LEA.HI.X.SX32 R23, R23, R2, 0x1, P6 ;  /* 0x0000000217177211 */ /* 0x000fe200030f0eff */
[----:B--2---:R-:W-:Y:S01]  /*6ff0*/  VIADD R7, R17, UR6 ;  /* 0x0000000611077c36 */ /* 0x004fe20008000000 */
[----:B------:R-:W-:Y:S01]  /*7000*/  ISETP.LT.AND P3, PT, R5, UR7, !P0 ;  /* 0x0000000705007c0c */ /* 0x000fe2000c761270 */
[----:B------:R-:W-:Y:S01]  /*7010*/  VIADD R5, R4, 0x2e ;  /* 0x0000002e04057836 */ /* 0x000fe20000000000 */
[----:B------:R-:W-:Y:S01]  /*7020*/  LEA R16, P6, R17, R0, 0x1 ;  /* 0x0000000011107211 */ /* 0x000fe200078c08ff */
[----:B------:R-:W-:-:S02]  /*7030*/  VIADD R19, R7, UR6 ;  /* 0x0000000607137c36 */ /* 0x000fc40008000000 */
[----:B0-----:R-:W-:Y:S01]  /*7040*/  VIADD R3, R4, 0x3a ;  /* 0x0000003a04037836 */ /* 0x001fe20000000000 */
        /* <DEDUP_REMOVED lines=46> */
[----:B-----5:R1:W-:Y:S01]  /*7330*/  @P5 STG.E.U16 desc[UR14][R16.64], R8 ;  /* 0x0000000810005986 */ /* 0x0203e2000c10150e */
[----:B------:R-:W-:Y:S02]  /*7340*/  LEA R12, P6, R15, R0, 0x1 ;  /* 0x000000000f0c7211 */ /* 0x000fe400078c08ff */
[----:B------:R-:W-:Y:S01]  /*7350*/  ISETP.LT.AND P5, PT, R5, UR7, !P0 ;  /* 0x0000000705007c0c */ /* 0x000fe2000c7a1270 */
[----:B------:R-:W-:Y:S01]  /*7360*/  VIADD R5, R4, 0x36 ;  /* 0x0000003604057836 */ /* 0x000fe20000000000 */
[----:B0-----:R-:W-:Y:S02]  /*7370*/  PRMT R7, R8, 0x7632, R7 ;  /* 0x0000763208077816 */ /* 0x001fe40000000007 */
[C---:B------:R-:W-:Y:S01]  /*7380*/  LEA.HI.X.SX32 R13, R15.reuse, R2, 0x1, P6 ;  /* 0x000000020f0d7211 */ /* 0x040fe200030f0eff */
[----:B------:R-:W-:Y:S01]  /*7390*/  VIADD R15, R15, UR6 ;  /* 0x000000060f0f7c36 */ /* 0x000fe20008000000 */
[----:B-1----:R-:W-:Y:S01]  /*73a0*/  PRMT R16, R9, 0x7632, R16 ;  /* 0x0000763209107816 */ /* 0x002fe20000000010 */
[----:B------:R0:W-:Y:S01]  /*73b0*/  @P4 STG.E.U16 desc[UR14][R18.64], R7 ;  /* 0x0000000712004986 */ /* 0x0001e2000c10150e */
[----:B------:R-:W-:Y:S01]  /*73c0*/  ISETP.LT.AND P4, PT, R5, UR7, !P0 ;  /* 0x0000000705007c0c */ /* 0x000fe2000c781270 */
[C---:B------:R-:W-:Y:S01]  /*73d0*/  VIADD R5, R4.reuse, 0x37 ;  /* 0x0000003704057836 */ /* 0x040fe20000000000 */
[C---:B------:R-:W-:Y:S01]  /*73e0*/  LEA R6, P6, R15.reuse, R0, 0x1 ;  /* 0x000000000f067211 */ /* 0x040fe200078c08ff */
[----:B------:R-:W-:Y:S01]  /*73f0*/  VIADD R17, R15, UR6 ;  /* 0x000000060f117c36 */ /* 0x000fe20008000000 */
[----:B------:R1:W-:Y:S02]  /*7400*/  @P3 STG.E.U16 desc[UR14][R12.64], R9 ;  /* 0x000000090c003986 */ /* 0x0003e4000c10150e */
[----:B------:R-:W-:Y:S01]  /*7410*/  ISETP.LT.AND P3, PT, R5, UR7, !P0 ;  /* 0x0000000705007c0c */ /* 0x000fe2000c761270 */
[----:B------:R-:W-:Y:S01]  /*7420*/  VIADD R5, R4, 0x38 ;  /* 0x0000003804057836 */ /* 0x000fe20000000000 */
[----:B0-----:R-:W-:Y:S01]  /*7430*/  LEA.HI.X.SX32 R7, R15, R2, 0x1, P6 ;  /* 0x000000020f077211 */ /* 0x001fe200030f0eff */
[C---:B------:R-:W-:Y:S01]  /*7440*/  VIADD R19, R17.reuse, UR6 ;  /* 0x0000000611137c36 */ /* 0x040fe20008000000 */
[----:B------:R-:W-:-:S03]  /*7450*/  LEA R14, P6, R17, R0, 0x1 ;  /* 0x00000000110e7211 */ /* 0x000fc600078c08ff */
[----:B------:R0:W-:Y:S01]  /*7460*/  @P2 STG.E.U16 desc[UR14][R6.64], R16 ;  /* 0x0000001006002986 */ /* 0x0001e2000c10150e */
[----:B------:R-:W-:Y:S01]  /*7470*/  LEA.HI.X.SX32 R15, R17, R2, 0x1, P6 ;  /* 0x00000002110f7211 */ /* 0x000fe200030f0eff */
[----:B-1----:R-:W-:Y:S01]  /*7480*/  VIADD R13, R19, UR6 ;  /* 0x00000006130d7c36 */ /* 0x002fe20008000000 */
[----:B------:R-:W-:Y:S01]  /*7490*/  ISETP.LT.AND P2, PT, R5, UR7, !P0 ;  /* 0x0000000705007c0c */ /* 0x000fe2000c741270 */
[----:B------:R-:W-:Y:S01]  /*74a0*/  VIADD R5, R4, 0x39 ;  /* 0x0000003904057836 */ /* 0x000fe20000000000 */
[C---:B------:R-:W-:Y:S01]  /*74b0*/  LEA R8, P6, R19.reuse, R0, 0x1 ;  /* 0x0000000013087211 */ /* 0x040fe200078c08ff */
[----:B------:R1:W-:Y:S03]  /*74c0*/  @P1 STG.E.U16 desc[UR14][R14.64], R10 ;  /* 0x0000000a0e001986 */ /* 0x0003e6000c10150e */
[----:B------:R-:W-:Y:S02]  /*74d0*/  LEA.HI.X.SX32 R9, R19, R2, 0x1, P6 ;  /* 0x0000000213097211 */ /* 0x000fe400030f0eff */
[----:B------:R-:W-:Y:S01]  /*74e0*/  ISETP.LT.AND P1, PT, R5, UR7, !P0 ;  /* 0x0000000705007c0c */ /* 0x000fe2000c721270 */
[----:B------:R-:W-:Y:S01]  /*74f0*/  VIADD R5, R13, UR6 ;  /* 0x000000060d057c36 */ /* 0x000fe20008000000 */
[----:B0-----:R-:W-:-:S02]  /*7500*/  PRMT R7, R10, 0x7632, R7 ;  /* 0x000076320a077816 */ /* 0x001fc40000000007 */
[----:B------:R-:W-:-:S03]  /*7510*/  LEA R12, P6, R13, R0, 0x1 ;  /* 0x000000000d0c7211 */ /* 0x000fc600078c08ff */
[----:B------:R0:W-:Y:S01]  /*7520*/  @P5 STG.E.U16 desc[UR14][R8.64], R7 ;  /* 0x0000000708005986 */ /* 0x0001e2000c10150e */
[----:B------:R-:W-:Y:S01]  /*7530*/  LEA.HI.X.SX32 R13, R13, R2, 0x1, P6 ;  /* 0x000000020d0d7211 */ /* 0x000fe200030f0eff */
[----:B-1----:R-:W-:Y:S01]  /*7540*/  VIADD R15, R5, UR6 ;  /* 0x00000006050f7c36 */ /* 0x002fe20008000000 */
[----:B------:R-:W-:Y:S01]  /*7550*/  ISETP.LT.AND P5, PT, R3, UR7, !P0 ;  /* 0x0000000703007c0c */ /* 0x000fe2000c7a1270 */
[C---:B------:R-:W-:Y:S01]  /*7560*/  VIADD R3, R4.reuse, 0x3b ;  /* 0x0000003b04037836 */ /* 0x040fe20000000000 */
[----:B------:R-:W-:Y:S01]  /*7570*/  LEA R6, P6, R5, R0, 0x1 ;  /* 0x0000000005067211 */ /* 0x000fe200078c08ff */
[----:B------:R1:W-:Y:S03]  /*7580*/  @P4 STG.E.U16 desc[UR14][R12.64], R11 ;  /* 0x0000000b0c004986 */ /* 0x0003e6000c10150e */
[----:B------:R-:W-:Y:S01]  /*7590*/  ISETP.LT.AND P4, PT, R3, UR7, !P0 ;  /* 0x0000000703007c0c */ /* 0x000fe2000c781270 */
[----:B------:R-:W-:Y:S01]  /*75a0*/  VIADD R3, R4, 0x3c ;  /* 0x0000003c04037836 */ /* 0x000fe20000000000 */
[----:B0-----:R-:W-:Y:S01]  /*75b0*/  LEA.HI.X.SX32 R7, R5, R2, 0x1, P6 ;  /* 0x0000000205077211 */ /* 0x001fe200030f0eff */
[----:B------:R-:W-:Y:S01]  /*75c0*/  VIADD R5, R15, UR6 ;  /* 0x000000060f057c36 */ /* 0x000fe20008000000 */
[----:B------:R-:W-:-:S02]  /*75d0*/  PRMT R9, R11, 0x7632, R9 ;  /* 0x000076320b097816 */ /* 0x000fc40000000009 */
[----:B------:R-:W-:Y:S01]  /*75e0*/  LEA R14, P6, R15, R0, 0x1 ;  /* 0x000000000f0e7211 */ /* 0x000fe200078c08ff */
[----:B-1----:R-:W-:Y:S02]  /*75f0*/  VIADD R11, R5, UR6 ;  /* 0x00000006050b7c36 */ /* 0x002fe40008000000 */
[----:B------:R0:W-:Y:S01]  /*7600*/  @P3 STG.E.U16 desc[UR14][R6.64], R9 ;  /* 0x0000000906003986 */ /* 0x0001e2000c10150e */
[----:B------:R-:W-:Y:S02]  /*7610*/  LEA.HI.X.SX32 R15, R15, R2, 0x1, P6 ;  /* 0x000000020f0f7211 */ /* 0x000fe400030f0eff */
[----:B------:R-:W-:Y:S01]  /*7620*/  ISETP.LT.AND P3, PT, R3, UR7, !P0 ;  /* 0x0000000703007c0c */ /* 0x000fe2000c761270 */
[C---:B------:R-:W-:Y:S01]  /*7630*/  VIADD R3, R4.reuse, 0x3d ;  /* 0x0000003d04037836 */ /* 0x040fe20000000000 */
[----:B------:R-:W-:Y:S01]  /*7640*/  LEA R8, P6, R5, R0, 0x1 ;  /* 0x0000000005087211 */ /* 0x000fe200078c08ff */
[----:B------:R-:W-:Y:S01]  /*7650*/  VIADD R13, R11, UR6 ;  /* 0x000000060b0d7c36 */ /* 0x000fe20008000000 */
[----:B---3--:R-:W-:Y:S02]  /*7660*/  @P2 STG.E.U16 desc[UR14][R14.64], R24 ;  /* 0x000000180e002986 */ /* 0x008fe4000c10150e */
[----:B------:R-:W-:Y:S01]  /*7670*/  ISETP.LT.AND P2, PT, R3, UR7, !P0 ;  /* 0x0000000703007c0c */ /* 0x000fe2000c741270 */
[----:B------:R-:W-:Y:S01]  /*7680*/  VIADD R3, R13, UR6 ;  /* 0x000000060d037c36 */ /* 0x000fe20008000000 */
[----:B0-----:R-:W-:Y:S01]  /*7690*/  LEA.HI.X.SX32 R9, R5, R2, 0x1, P6 ;  /* 0x0000000205097211 */ /* 0x001fe200030f0eff */
[----:B------:R-:W-:Y:S01]  /*76a0*/  VIADD R5, R4, 0x3e ;  /* 0x0000003e04057836 */ /* 0x000fe20000000000 */
[----:B------:R-:W-:Y:S01]  /*76b0*/  PRMT R7, R24, 0x7632, R7 ;  /* 0x0000763218077816 */ /* 0x000fe20000000007 */
[----:B------:R-:W-:Y:S01]  /*76c0*/  VIADD R17, R3, UR6 ;  /* 0x0000000603117c36 */ /* 0x000fe20008000000 */
[----:B------:R-:W-:-:S03]  /*76d0*/  LEA R10, P6, R11, R0, 0x1 ;  /* 0x000000000b0a7211 */ /* 0x000fc600078c08ff */
[----:B------:R0:W-:Y:S01]  /*76e0*/  @P1 STG.E.U16 desc[UR14][R8.64], R7 ;  /* 0x0000000708001986 */ /* 0x0001e2000c10150e */
[----:B------:R-:W-:Y:S01]  /*76f0*/  LEA.HI.X.SX32 R11, R11, R2, 0x1, P6 ;  /* 0x000000020b0b7211 */ /* 0x000fe200030f0eff */
[----:B------:R-:W-:Y:S01]  /*7700*/  VIADD R19, R17, UR6 ;  /* 0x0000000611137c36 */ /* 0x000fe20008000000 */
[-C--:B------:R-:W-:Y:S02]  /*7710*/  LEA R6, P1, R13, R0.reuse, 0x1 ;  /* 0x000000000d067211 */ /* 0x080fe400078208ff */
[----:B------:R-:W-:Y:S01]  /*7720*/  LEA R12, P6, R3, R0, 0x1 ;  /* 0x00000000030c7211 */ /* 0x000fe200078c08ff */
[----:B------:R-:W-:Y:S01]  /*7730*/  VIADD R21, R19, UR6 ;  /* 0x0000000613157c36 */ /* 0x000fe20008000000 */
[----:B------:R1:W-:Y:S01]  /*7740*/  @P5 STG.E.U16 desc[UR14][R10.64], R25 ;  /* 0x000000190a005986 */ /* 0x0003e2000c10150e */
[-C--:B0-----:R-:W-:Y:S02]  /*7750*/  LEA.HI.X.SX32 R7, R13, R2.reuse, 0x1, P1 ;  /* 0x000000020d077211 */ /* 0x081fe400008f0eff */
[----:B------:R-:W-:Y:S01]  /*7760*/  LEA.HI.X.SX32 R13, R3, R2, 0x1, P6 ;  /* 0x00000002030d7211 */ /* 0x000fe200030f0eff */
[----:B------:R-:W-:Y:S01]  /*7770*/  VIADD R3, R4, 0x3f ;  /* 0x0000003f04037836 */ /* 0x000fe20000000000 */
[----:B------:R-:W-:-:S02]  /*7780*/  LEA R8, P1, R19, R0, 0x1 ;  /* 0x0000000013087211 */ /* 0x000fc400078208ff */
[----:B------:R-:W-:Y:S02]  /*7790*/  LEA R14, P6, R17, R0, 0x1 ;  /* 0x00000000110e7211 */ /* 0x000fe400078c08ff */
[-C--:B------:R-:W-:Y:S02]  /*77a0*/  LEA.HI.X.SX32 R9, R19, R2.reuse, 0x1, P1 ;  /* 0x0000000213097211 */ /* 0x080fe400008f0eff */
[----:B------:R-:W-:Y:S02]  /*77b0*/  ISETP.LT.AND P1, PT, R5, UR7, !P0 ;  /* 0x0000000705007c0c */ /* 0x000fe4000c721270 */
[----:B------:R-:W-:Y:S02]  /*77c0*/  ISETP.LT.AND P0, PT, R3, UR7, !P0 ;  /* 0x0000000703007c0c */ /* 0x000fe4000c701270 */
[----:B------:R-:W-:Y:S02]  /*77d0*/  LEA.HI.X.SX32 R15, R17, R2, 0x1, P6 ;  /* 0x00000002110f7211 */ /* 0x000fe400030f0eff */
[----:B------:R-:W-:-:S02]  /*77e0*/  PRMT R3, R25, 0x7632, R3 ;  /* 0x0000763219037816 */ /* 0x000fc40000000003 */
[C---:B------:R-:W-:Y:S02]  /*77f0*/  LEA R4, P6, R21.reuse, R0, 0x1 ;  /* 0x0000000015047211 */ /* 0x040fe400078c08ff */
[----:B------:R-:W-:Y:S01]  /*7800*/  PRMT R0, R26, 0x7632, R0 ;  /* 0x000076321a007816 */ /* 0x000fe20000000000 */
[----:B------:R1:W-:Y:S01]  /*7810*/  @P4 STG.E.U16 desc[UR14][R6.64], R3 ;  /* 0x0000000306004986 */ /* 0x0003e2000c10150e */
[----:B------:R-:W-:-:S03]  /*7820*/  LEA.HI.X.SX32 R5, R21, R2, 0x1, P6 ;  /* 0x0000000215057211 */ /* 0x000fc600030f0eff */
[----:B------:R1:W-:Y:S04]  /*7830*/  @P3 STG.E.U16 desc[UR14][R12.64], R26 ;  /* 0x0000001a0c003986 */ /* 0x0003e8000c10150e */
[----:B------:R1:W-:Y:S04]  /*7840*/  @P2 STG.E.U16 desc[UR14][R14.64], R0 ;  /* 0x000000000e002986 */ /* 0x0003e8000c10150e */
[----:B------:R1:W-:Y:S01]  /*7850*/  @P1 STG.E.U16 desc[UR14][R8.64], R27 ;  /* 0x0000001b08001986 */ /* 0x0003e2000c10150e */
[----:B------:R-:W-:Y:S05]  /*7860*/  @!P0 EXIT ;  /* 0x000000000000894d */ /* 0x000fea0003800000 */
[----:B------:R-:W-:-:S05]  /*7870*/  PRMT R2, R27, 0x7632, R2 ;  /* 0x000076321b027816 */ /* 0x000fca0000000002 */
[----:B------:R-:W-:Y:S01]  /*7880*/  STG.E.U16 desc[UR14][R4.64], R2 ;  /* 0x0000000204007986 */ /* 0x000fe2000c10150e */
[----:B------:R-:W-:Y:S05]  /*7890*/  EXIT ;  /* 0x000000000000794d */ /* 0x000fea0003800000 */
.L_x_2:
[----:B------:R-:W-:-:S00]  /*78a0*/  BRA `(.L_x_2) ;  /* 0xfffffffc00fc7947 */ /* 0x000fc0000383ffff */
[----:B------:R-:W-:-:S00]  /*78b0*/  NOP ;  /* 0x0000000000007918 */ /* 0x000fc00000000000 */
        /* <DEDUP_REMOVED lines=12> */
.L_x_3:


//--------------------- .nv.shared.matmul_kernel  --------------------------
	.section	.nv.shared.matmul_kernel,"aw",@nobits
	.sectionflags	@""
	.align	16
	.zero		1024


//--------------------- .nv.shared.reserved.0     --------------------------
	.section	.nv.shared.reserved.0,"aw",@nobits
	.weak		__nv_reservedSMEM_offset_0_alias
	.size		__nv_reservedSMEM_offset_0_alias, 0, 0
	.other		__nv_reservedSMEM_offset_0_alias,@"STO_CUDA_RESERVED_SHARED STV_DEFAULT"
__nv_reservedSMEM_offset_0_alias:
	.zero		0


//--------------------- .nv.constant0.matmul_kernel --------------------------
	.section	.nv.constant0.matmul_kernel,"a",@progbits
	.sectionflags	@""
	.align	4
.nv.constant0.matmul_kernel:
	.zero		608


//--------------------- SYMBOLS --------------------------

	.type		.nv.reservedSmem.offset0,@object
	.size		.nv.reservedSmem.offset0,0x4
